//
// Generated by NVIDIA NVVM Compiler
//
// Compiler Build ID: CL-36424714
// Cuda compilation tools, release 13.0, V13.0.88
// Based on NVVM 20.0.0
//

.version 9.0
.target sm_100
.address_size 64

	// .globl	_Z22flash_attention_kernelPfS_S_S_iiiiS_S_

.visible .entry _Z22flash_attention_kernelPfS_S_S_iiiiS_S_(
	.param .u64 .ptr .align 1 _Z22flash_attention_kernelPfS_S_S_iiiiS_S__param_0,
	.param .u64 .ptr .align 1 _Z22flash_attention_kernelPfS_S_S_iiiiS_S__param_1,
	.param .u64 .ptr .align 1 _Z22flash_attention_kernelPfS_S_S_iiiiS_S__param_2,
	.param .u64 .ptr .align 1 _Z22flash_attention_kernelPfS_S_S_iiiiS_S__param_3,
	.param .u32 _Z22flash_attention_kernelPfS_S_S_iiiiS_S__param_4,
	.param .u32 _Z22flash_attention_kernelPfS_S_S_iiiiS_S__param_5,
	.param .u32 _Z22flash_attention_kernelPfS_S_S_iiiiS_S__param_6,
	.param .u32 _Z22flash_attention_kernelPfS_S_S_iiiiS_S__param_7,
	.param .u64 .ptr .align 1 _Z22flash_attention_kernelPfS_S_S_iiiiS_S__param_8,
	.param .u64 .ptr .align 1 _Z22flash_attention_kernelPfS_S_S_iiiiS_S__param_9
)
{
	.reg .pred 	%p<133>;
	.reg .b32 	%r<454>;
	.reg .b32 	%f<878>;
	.reg .b64 	%rd<149>;

	ld.param.u64 	%rd12, [_Z22flash_attention_kernelPfS_S_S_iiiiS_S__param_0];
	ld.param.u64 	%rd13, [_Z22flash_attention_kernelPfS_S_S_iiiiS_S__param_1];
	ld.param.u64 	%rd14, [_Z22flash_attention_kernelPfS_S_S_iiiiS_S__param_2];
	ld.param.u64 	%rd15, [_Z22flash_attention_kernelPfS_S_S_iiiiS_S__param_3];
	ld.param.u32 	%r186, [_Z22flash_attention_kernelPfS_S_S_iiiiS_S__param_4];
	ld.param.u32 	%r187, [_Z22flash_attention_kernelPfS_S_S_iiiiS_S__param_5];
	ld.param.u32 	%r188, [_Z22flash_attention_kernelPfS_S_S_iiiiS_S__param_6];
	ld.param.u32 	%r189, [_Z22flash_attention_kernelPfS_S_S_iiiiS_S__param_7];
	ld.param.u64 	%rd16, [_Z22flash_attention_kernelPfS_S_S_iiiiS_S__param_8];
	ld.param.u64 	%rd17, [_Z22flash_attention_kernelPfS_S_S_iiiiS_S__param_9];
	cvta.to.global.u64 	%rd1, %rd13;
	cvta.to.global.u64 	%rd2, %rd12;
	cvta.to.global.u64 	%rd3, %rd14;
	cvta.to.global.u64 	%rd4, %rd17;
	cvta.to.global.u64 	%rd5, %rd15;
	cvta.to.global.u64 	%rd6, %rd16;
	mov.u32 	%r190, %ctaid.x;
	mov.u32 	%r191, %ntid.x;
	mov.u32 	%r192, %tid.x;
	mad.lo.s32 	%r1, %r190, %r191, %r192;
	setp.ge.s32 	%p1, %r1, %r186;
	@%p1 bra 	$L__BB0_140;
	mul.lo.s32 	%r2, %r188, %r1;
	setp.lt.s32 	%p2, %r188, 1;
	@%p2 bra 	$L__BB0_13;
	add.s32 	%r194, %r188, -1;
	and.b32  	%r3, %r188, 7;
	setp.lt.u32 	%p3, %r194, 7;
	mov.b32 	%r393, 0;
	@%p3 bra 	$L__BB0_5;
	and.b32  	%r393, %r188, 2147483640;
	mov.b32 	%r391, 0;
$L__BB0_4:
	.pragma "nounroll";
	add.s32 	%r196, %r391, %r2;
	mul.wide.s32 	%rd18, %r196, 4;
	add.s64 	%rd19, %rd6, %rd18;
	mov.b32 	%r197, 0;
	st.global.u32 	[%rd19], %r197;
	st.global.u32 	[%rd19+4], %r197;
	st.global.u32 	[%rd19+8], %r197;
	st.global.u32 	[%rd19+12], %r197;
	st.global.u32 	[%rd19+16], %r197;
	st.global.u32 	[%rd19+20], %r197;
	st.global.u32 	[%rd19+24], %r197;
	st.global.u32 	[%rd19+28], %r197;
	add.s32 	%r391, %r391, 8;
	setp.ne.s32 	%p4, %r391, %r393;
	@%p4 bra 	$L__BB0_4;
$L__BB0_5:
	setp.eq.s32 	%p5, %r3, 0;
	@%p5 bra 	$L__BB0_13;
	and.b32  	%r8, %r188, 3;
	setp.lt.u32 	%p6, %r3, 4;
	@%p6 bra 	$L__BB0_8;
	add.s32 	%r198, %r393, %r2;
	mul.wide.s32 	%rd20, %r198, 4;
	add.s64 	%rd21, %rd6, %rd20;
	mov.b32 	%r199, 0;
	st.global.u32 	[%rd21], %r199;
	st.global.u32 	[%rd21+4], %r199;
	st.global.u32 	[%rd21+8], %r199;
	st.global.u32 	[%rd21+12], %r199;
	add.s32 	%r393, %r393, 4;
$L__BB0_8:
	setp.eq.s32 	%p7, %r8, 0;
	@%p7 bra 	$L__BB0_13;
	setp.eq.s32 	%p8, %r8, 1;
	@%p8 bra 	$L__BB0_11;
	add.s32 	%r200, %r393, %r2;
	mul.wide.s32 	%rd22, %r200, 4;
	add.s64 	%rd23, %rd6, %rd22;
	mov.b32 	%r201, 0;
	st.global.u32 	[%rd23], %r201;
	st.global.u32 	[%rd23+4], %r201;
	add.s32 	%r393, %r393, 2;
$L__BB0_11:
	and.b32  	%r202, %r188, 1;
	setp.eq.b32 	%p9, %r202, 1;
	not.pred 	%p10, %p9;
	@%p10 bra 	$L__BB0_13;
	add.s32 	%r203, %r393, %r2;
	mul.wide.s32 	%rd24, %r203, 4;
	add.s64 	%rd25, %rd6, %rd24;
	mov.b32 	%r204, 0;
	st.global.u32 	[%rd25], %r204;
$L__BB0_13:
	mul.lo.s32 	%r13, %r189, %r1;
	setp.lt.s32 	%p11, %r186, 1;
	mov.f32 	%f843, 0f00000000;
	@%p11 bra 	$L__BB0_127;
	setp.lt.s32 	%p12, %r187, 1;
	mul.lo.s32 	%r14, %r187, %r1;
	cvt.rn.f32.s32 	%f1, %r187;
	@%p12 bra 	$L__BB0_82;
	add.s32 	%r15, %r189, -1;
	and.b32  	%r16, %r189, 7;
	and.b32  	%r17, %r189, 3;
	add.s32 	%r18, %r188, -1;
	and.b32  	%r19, %r188, 15;
	and.b32  	%r20, %r188, 7;
	add.s32 	%r21, %r20, -1;
	and.b32  	%r22, %r187, 7;
	and.b32  	%r23, %r187, 3;
	and.b32  	%r24, %r188, 3;
	and.b32  	%r25, %r189, 2147483640;
	and.b32  	%r26, %r189, 1;
	and.b32  	%r27, %r187, 2147483640;
	and.b32  	%r28, %r187, 1;
	and.b32  	%r29, %r188, 2147483632;
	and.b32  	%r30, %r188, 2147483640;
	and.b32  	%r31, %r188, 1;
	neg.s32 	%r32, %r25;
	mov.f32 	%f842, 0fFF800000;
	mov.f32 	%f843, 0f00000000;
	mov.b32 	%r395, 0;
	mov.u32 	%r396, %r395;
$L__BB0_16:
	mov.f32 	%f3, %f842;
	mov.u32 	%r34, %r396;
	add.s32 	%r396, %r34, %r189;
	min.s32 	%r301, %r186, %r396;
	add.s32 	%r36, %r301, %r395;
	max.s32 	%r37, %r36, 1;
	and.b32  	%r38, %r37, 7;
	setp.lt.s32 	%p73, %r396, %r186;
	sub.s32 	%r302, %r186, %r34;
	selp.b32 	%r39, %r189, %r302, %p73;
	setp.lt.s32 	%p74, %r39, 1;
	@%p74 bra 	$L__BB0_54;
	setp.gt.s32 	%p75, %r189, 0;
	@%p75 bra 	$L__BB0_68;
$L__BB0_18:
	sqrt.rn.f32 	%f20, %f1;
	mov.f32 	%f850, 0fFF800000;
	mov.b32 	%r410, 0;
$L__BB0_19:
	setp.lt.u32 	%p83, %r187, 8;
	add.s32 	%r66, %r410, %r34;
	mul.lo.s32 	%r67, %r66, %r187;
	add.s32 	%r314, %r410, %r13;
	mul.wide.s32 	%rd87, %r314, 4;
	add.s64 	%rd8, %rd4, %rd87;
	ld.global.f32 	%f855, [%rd8];
	mov.b32 	%r413, 0;
	@%p83 bra 	$L__BB0_22;
	mov.b32 	%r411, 0;
$L__BB0_21:
	.pragma "nounroll";
	add.s32 	%r316, %r411, %r14;
	mul.wide.s32 	%rd88, %r316, 4;
	add.s64 	%rd89, %rd2, %rd88;
	ld.global.f32 	%f419, [%rd89];
	add.s32 	%r317, %r411, %r67;
	mul.wide.s32 	%rd90, %r317, 4;
	add.s64 	%rd91, %rd1, %rd90;
	ld.global.f32 	%f420, [%rd91];
	fma.rn.f32 	%f421, %f419, %f420, %f855;
	st.global.f32 	[%rd8], %f421;
	ld.global.f32 	%f422, [%rd89+4];
	ld.global.f32 	%f423, [%rd91+4];
	fma.rn.f32 	%f424, %f422, %f423, %f421;
	st.global.f32 	[%rd8], %f424;
	ld.global.f32 	%f425, [%rd89+8];
	ld.global.f32 	%f426, [%rd91+8];
	fma.rn.f32 	%f427, %f425, %f426, %f424;
	st.global.f32 	[%rd8], %f427;
	ld.global.f32 	%f428, [%rd89+12];
	ld.global.f32 	%f429, [%rd91+12];
	fma.rn.f32 	%f430, %f428, %f429, %f427;
	st.global.f32 	[%rd8], %f430;
	ld.global.f32 	%f431, [%rd89+16];
	ld.global.f32 	%f432, [%rd91+16];
	fma.rn.f32 	%f433, %f431, %f432, %f430;
	st.global.f32 	[%rd8], %f433;
	ld.global.f32 	%f434, [%rd89+20];
	ld.global.f32 	%f435, [%rd91+20];
	fma.rn.f32 	%f436, %f434, %f435, %f433;
	st.global.f32 	[%rd8], %f436;
	ld.global.f32 	%f437, [%rd89+24];
	ld.global.f32 	%f438, [%rd91+24];
	fma.rn.f32 	%f439, %f437, %f438, %f436;
	st.global.f32 	[%rd8], %f439;
	ld.global.f32 	%f440, [%rd89+28];
	ld.global.f32 	%f441, [%rd91+28];
	fma.rn.f32 	%f855, %f440, %f441, %f439;
	st.global.f32 	[%rd8], %f855;
	add.s32 	%r411, %r411, 8;
	setp.ne.s32 	%p84, %r411, %r27;
	mov.u32 	%r413, %r27;
	@%p84 bra 	$L__BB0_21;
$L__BB0_22:
	setp.eq.s32 	%p85, %r22, 0;
	@%p85 bra 	$L__BB0_30;
	add.s32 	%r318, %r22, -1;
	setp.lt.u32 	%p86, %r318, 3;
	@%p86 bra 	$L__BB0_25;
	add.s32 	%r319, %r413, %r14;
	mul.wide.s32 	%rd92, %r319, 4;
	add.s64 	%rd93, %rd2, %rd92;
	ld.global.f32 	%f442, [%rd93];
	add.s32 	%r320, %r413, %r67;
	mul.wide.s32 	%rd94, %r320, 4;
	add.s64 	%rd95, %rd1, %rd94;
	ld.global.f32 	%f443, [%rd95];
	fma.rn.f32 	%f444, %f442, %f443, %f855;
	st.global.f32 	[%rd8], %f444;
	ld.global.f32 	%f445, [%rd93+4];
	ld.global.f32 	%f446, [%rd95+4];
	fma.rn.f32 	%f447, %f445, %f446, %f444;
	st.global.f32 	[%rd8], %f447;
	ld.global.f32 	%f448, [%rd93+8];
	ld.global.f32 	%f449, [%rd95+8];
	fma.rn.f32 	%f450, %f448, %f449, %f447;
	st.global.f32 	[%rd8], %f450;
	ld.global.f32 	%f451, [%rd93+12];
	ld.global.f32 	%f452, [%rd95+12];
	fma.rn.f32 	%f855, %f451, %f452, %f450;
	st.global.f32 	[%rd8], %f855;
	add.s32 	%r413, %r413, 4;
$L__BB0_25:
	setp.eq.s32 	%p87, %r23, 0;
	@%p87 bra 	$L__BB0_30;
	setp.eq.s32 	%p88, %r23, 1;
	@%p88 bra 	$L__BB0_28;
	add.s32 	%r321, %r413, %r14;
	mul.wide.s32 	%rd96, %r321, 4;
	add.s64 	%rd97, %rd2, %rd96;
	ld.global.f32 	%f453, [%rd97];
	add.s32 	%r322, %r413, %r67;
	mul.wide.s32 	%rd98, %r322, 4;
	add.s64 	%rd99, %rd1, %rd98;
	ld.global.f32 	%f454, [%rd99];
	fma.rn.f32 	%f455, %f453, %f454, %f855;
	st.global.f32 	[%rd8], %f455;
	ld.global.f32 	%f456, [%rd97+4];
	ld.global.f32 	%f457, [%rd99+4];
	fma.rn.f32 	%f855, %f456, %f457, %f455;
	st.global.f32 	[%rd8], %f855;
	add.s32 	%r413, %r413, 2;
$L__BB0_28:
	setp.eq.s32 	%p89, %r28, 0;
	@%p89 bra 	$L__BB0_30;
	add.s32 	%r323, %r413, %r14;
	mul.wide.s32 	%rd100, %r323, 4;
	add.s64 	%rd101, %rd2, %rd100;
	ld.global.f32 	%f458, [%rd101];
	add.s32 	%r324, %r413, %r67;
	mul.wide.s32 	%rd102, %r324, 4;
	add.s64 	%rd103, %rd1, %rd102;
	ld.global.f32 	%f459, [%rd103];
	fma.rn.f32 	%f855, %f458, %f459, %f855;
$L__BB0_30:
	div.rn.f32 	%f460, %f855, %f20;
	st.global.f32 	[%rd8], %f460;
	setp.gt.f32 	%p90, %f460, %f850;
	selp.f32 	%f850, %f460, %f850, %p90;
	add.s32 	%r410, %r410, 1;
	setp.lt.s32 	%p91, %r410, %r39;
	add.s32 	%r325, %r66, 1;
	setp.lt.s32 	%p92, %r325, %r186;
	and.pred  	%p93, %p91, %p92;
	@%p93 bra 	$L__BB0_19;
	bra.uni 	$L__BB0_77;
$L__BB0_31:
	.pragma "nounroll";
	mul.wide.s32 	%rd79, %r397, 4;
	add.s64 	%rd80, %rd4, %rd79;
	mov.b32 	%r304, 0;
	st.global.u32 	[%rd80], %r304;
	st.global.u32 	[%rd80+4], %r304;
	st.global.u32 	[%rd80+8], %r304;
	st.global.u32 	[%rd80+12], %r304;
	st.global.u32 	[%rd80+16], %r304;
	st.global.u32 	[%rd80+20], %r304;
	st.global.u32 	[%rd80+24], %r304;
	st.global.u32 	[%rd80+28], %r304;
	add.s32 	%r398, %r398, 8;
	add.s32 	%r397, %r397, 8;
	setp.eq.s32 	%p77, %r398, 0;
	mov.u32 	%r408, %r25;
	@%p77 bra 	$L__BB0_69;
	bra.uni 	$L__BB0_31;
$L__BB0_32:
	setp.lt.s32 	%p106, %r188, 1;
	@%p106 bra 	$L__BB0_79;
	mov.b32 	%r415, 0;
$L__BB0_34:
	setp.lt.u32 	%p115, %r18, 7;
	add.s32 	%r374, %r415, %r13;
	mul.wide.s32 	%rd119, %r374, 4;
	add.s64 	%rd120, %rd4, %rd119;
	ld.global.f32 	%f722, [%rd120];
	sub.f32 	%f723, %f722, %f842;
	fma.rn.f32 	%f724, %f723, 0f3BBB989D, 0f3F000000;
	cvt.sat.f32.f32 	%f725, %f724;
	mov.f32 	%f726, 0f4B400001;
	mov.f32 	%f727, 0f437C0000;
	fma.rm.f32 	%f728, %f725, %f727, %f726;
	add.f32 	%f729, %f728, 0fCB40007F;
	neg.f32 	%f730, %f729;
	fma.rn.f32 	%f731, %f723, 0f3FB8AA3B, %f730;
	fma.rn.f32 	%f732, %f723, 0f32A57060, %f731;
	mov.b32 	%r375, %f728;
	shl.b32 	%r376, %r375, 23;
	mov.b32 	%f733, %r376;
	ex2.approx.ftz.f32 	%f734, %f732;
	mul.f32 	%f35, %f734, %f733;
	add.f32 	%f843, %f843, %f35;
	add.s32 	%r377, %r415, %r34;
	mul.lo.s32 	%r78, %r377, %r188;
	mov.b32 	%r418, 0;
	@%p115 bra 	$L__BB0_37;
	mov.b32 	%r416, 0;
$L__BB0_36:
	.pragma "nounroll";
	add.s32 	%r379, %r416, %r78;
	mul.wide.s32 	%rd121, %r379, 4;
	add.s64 	%rd122, %rd3, %rd121;
	ld.global.f32 	%f735, [%rd122];
	add.s32 	%r380, %r416, %r2;
	mul.wide.s32 	%rd123, %r380, 4;
	add.s64 	%rd124, %rd6, %rd123;
	ld.global.f32 	%f736, [%rd124];
	fma.rn.f32 	%f737, %f35, %f735, %f736;
	st.global.f32 	[%rd124], %f737;
	ld.global.f32 	%f738, [%rd122+4];
	ld.global.f32 	%f739, [%rd124+4];
	fma.rn.f32 	%f740, %f35, %f738, %f739;
	st.global.f32 	[%rd124+4], %f740;
	ld.global.f32 	%f741, [%rd122+8];
	ld.global.f32 	%f742, [%rd124+8];
	fma.rn.f32 	%f743, %f35, %f741, %f742;
	st.global.f32 	[%rd124+8], %f743;
	ld.global.f32 	%f744, [%rd122+12];
	ld.global.f32 	%f745, [%rd124+12];
	fma.rn.f32 	%f746, %f35, %f744, %f745;
	st.global.f32 	[%rd124+12], %f746;
	ld.global.f32 	%f747, [%rd122+16];
	ld.global.f32 	%f748, [%rd124+16];
	fma.rn.f32 	%f749, %f35, %f747, %f748;
	st.global.f32 	[%rd124+16], %f749;
	ld.global.f32 	%f750, [%rd122+20];
	ld.global.f32 	%f751, [%rd124+20];
	fma.rn.f32 	%f752, %f35, %f750, %f751;
	st.global.f32 	[%rd124+20], %f752;
	ld.global.f32 	%f753, [%rd122+24];
	ld.global.f32 	%f754, [%rd124+24];
	fma.rn.f32 	%f755, %f35, %f753, %f754;
	st.global.f32 	[%rd124+24], %f755;
	ld.global.f32 	%f756, [%rd122+28];
	ld.global.f32 	%f757, [%rd124+28];
	fma.rn.f32 	%f758, %f35, %f756, %f757;
	st.global.f32 	[%rd124+28], %f758;
	add.s32 	%r416, %r416, 8;
	setp.ne.s32 	%p116, %r416, %r30;
	mov.u32 	%r418, %r30;
	@%p116 bra 	$L__BB0_36;
$L__BB0_37:
	setp.eq.s32 	%p117, %r20, 0;
	@%p117 bra 	$L__BB0_45;
	setp.lt.u32 	%p118, %r21, 3;
	@%p118 bra 	$L__BB0_40;
	add.s32 	%r381, %r418, %r78;
	mul.wide.s32 	%rd125, %r381, 4;
	add.s64 	%rd126, %rd3, %rd125;
	ld.global.f32 	%f759, [%rd126];
	add.s32 	%r382, %r418, %r2;
	mul.wide.s32 	%rd127, %r382, 4;
	add.s64 	%rd128, %rd6, %rd127;
	ld.global.f32 	%f760, [%rd128];
	fma.rn.f32 	%f761, %f35, %f759, %f760;
	st.global.f32 	[%rd128], %f761;
	ld.global.f32 	%f762, [%rd126+4];
	ld.global.f32 	%f763, [%rd128+4];
	fma.rn.f32 	%f764, %f35, %f762, %f763;
	st.global.f32 	[%rd128+4], %f764;
	ld.global.f32 	%f765, [%rd126+8];
	ld.global.f32 	%f766, [%rd128+8];
	fma.rn.f32 	%f767, %f35, %f765, %f766;
	st.global.f32 	[%rd128+8], %f767;
	ld.global.f32 	%f768, [%rd126+12];
	ld.global.f32 	%f769, [%rd128+12];
	fma.rn.f32 	%f770, %f35, %f768, %f769;
	st.global.f32 	[%rd128+12], %f770;
	add.s32 	%r418, %r418, 4;
$L__BB0_40:
	setp.eq.s32 	%p119, %r24, 0;
	@%p119 bra 	$L__BB0_45;
	setp.eq.s32 	%p120, %r24, 1;
	@%p120 bra 	$L__BB0_43;
	add.s32 	%r383, %r418, %r78;
	mul.wide.s32 	%rd129, %r383, 4;
	add.s64 	%rd130, %rd3, %rd129;
	ld.global.f32 	%f771, [%rd130];
	add.s32 	%r384, %r418, %r2;
	mul.wide.s32 	%rd131, %r384, 4;
	add.s64 	%rd132, %rd6, %rd131;
	ld.global.f32 	%f772, [%rd132];
	fma.rn.f32 	%f773, %f35, %f771, %f772;
	st.global.f32 	[%rd132], %f773;
	ld.global.f32 	%f774, [%rd130+4];
	ld.global.f32 	%f775, [%rd132+4];
	fma.rn.f32 	%f776, %f35, %f774, %f775;
	st.global.f32 	[%rd132+4], %f776;
	add.s32 	%r418, %r418, 2;
$L__BB0_43:
	setp.eq.s32 	%p121, %r31, 0;
	@%p121 bra 	$L__BB0_45;
	add.s32 	%r385, %r418, %r78;
	mul.wide.s32 	%rd133, %r385, 4;
	add.s64 	%rd134, %rd3, %rd133;
	ld.global.f32 	%f777, [%rd134];
	add.s32 	%r386, %r418, %r2;
	mul.wide.s32 	%rd135, %r386, 4;
	add.s64 	%rd136, %rd6, %rd135;
	ld.global.f32 	%f778, [%rd136];
	fma.rn.f32 	%f779, %f35, %f777, %f778;
	st.global.f32 	[%rd136], %f779;
$L__BB0_45:
	add.s32 	%r415, %r415, 1;
	setp.eq.s32 	%p122, %r415, %r37;
	@%p122 bra 	$L__BB0_54;
	bra.uni 	$L__BB0_34;
$L__BB0_46:
	setp.eq.s32 	%p109, %r38, 0;
	@%p109 bra 	$L__BB0_54;
	setp.lt.u32 	%p110, %r38, 4;
	@%p110 bra 	$L__BB0_49;
	add.s32 	%r354, %r401, %r13;
	mul.wide.s32 	%rd113, %r354, 4;
	add.s64 	%rd114, %rd4, %rd113;
	ld.global.f32 	%f634, [%rd114];
	sub.f32 	%f635, %f634, %f842;
	fma.rn.f32 	%f636, %f635, 0f3BBB989D, 0f3F000000;
	cvt.sat.f32.f32 	%f637, %f636;
	mov.f32 	%f638, 0f4B400001;
	mov.f32 	%f639, 0f437C0000;
	fma.rm.f32 	%f640, %f637, %f639, %f638;
	add.f32 	%f641, %f640, 0fCB40007F;
	neg.f32 	%f642, %f641;
	fma.rn.f32 	%f643, %f635, 0f3FB8AA3B, %f642;
	fma.rn.f32 	%f644, %f635, 0f32A57060, %f643;
	mov.b32 	%r355, %f640;
	shl.b32 	%r356, %r355, 23;
	mov.b32 	%f645, %r356;
	ex2.approx.ftz.f32 	%f646, %f644;
	fma.rn.f32 	%f647, %f646, %f645, %f843;
	ld.global.f32 	%f648, [%rd114+4];
	sub.f32 	%f649, %f648, %f842;
	fma.rn.f32 	%f650, %f649, 0f3BBB989D, 0f3F000000;
	cvt.sat.f32.f32 	%f651, %f650;
	fma.rm.f32 	%f652, %f651, %f639, %f638;
	add.f32 	%f653, %f652, 0fCB40007F;
	neg.f32 	%f654, %f653;
	fma.rn.f32 	%f655, %f649, 0f3FB8AA3B, %f654;
	fma.rn.f32 	%f656, %f649, 0f32A57060, %f655;
	mov.b32 	%r357, %f652;
	shl.b32 	%r358, %r357, 23;
	mov.b32 	%f657, %r358;
	ex2.approx.ftz.f32 	%f658, %f656;
	fma.rn.f32 	%f659, %f658, %f657, %f647;
	ld.global.f32 	%f660, [%rd114+8];
	sub.f32 	%f661, %f660, %f842;
	fma.rn.f32 	%f662, %f661, 0f3BBB989D, 0f3F000000;
	cvt.sat.f32.f32 	%f663, %f662;
	fma.rm.f32 	%f664, %f663, %f639, %f638;
	add.f32 	%f665, %f664, 0fCB40007F;
	neg.f32 	%f666, %f665;
	fma.rn.f32 	%f667, %f661, 0f3FB8AA3B, %f666;
	fma.rn.f32 	%f668, %f661, 0f32A57060, %f667;
	mov.b32 	%r359, %f664;
	shl.b32 	%r360, %r359, 23;
	mov.b32 	%f669, %r360;
	ex2.approx.ftz.f32 	%f670, %f668;
	fma.rn.f32 	%f671, %f670, %f669, %f659;
	ld.global.f32 	%f672, [%rd114+12];
	sub.f32 	%f673, %f672, %f842;
	fma.rn.f32 	%f674, %f673, 0f3BBB989D, 0f3F000000;
	cvt.sat.f32.f32 	%f675, %f674;
	fma.rm.f32 	%f676, %f675, %f639, %f638;
	add.f32 	%f677, %f676, 0fCB40007F;
	neg.f32 	%f678, %f677;
	fma.rn.f32 	%f679, %f673, 0f3FB8AA3B, %f678;
	fma.rn.f32 	%f680, %f673, 0f32A57060, %f679;
	mov.b32 	%r361, %f676;
	shl.b32 	%r362, %r361, 23;
	mov.b32 	%f681, %r362;
	ex2.approx.ftz.f32 	%f682, %f680;
	fma.rn.f32 	%f843, %f682, %f681, %f671;
	add.s32 	%r401, %r401, 4;
$L__BB0_49:
	and.b32  	%r52, %r37, 3;
	setp.eq.s32 	%p111, %r52, 0;
	@%p111 bra 	$L__BB0_54;
	setp.eq.s32 	%p112, %r52, 1;
	@%p112 bra 	$L__BB0_52;
	add.s32 	%r363, %r401, %r13;
	mul.wide.s32 	%rd115, %r363, 4;
	add.s64 	%rd116, %rd4, %rd115;
	ld.global.f32 	%f684, [%rd116];
	sub.f32 	%f685, %f684, %f842;
	fma.rn.f32 	%f686, %f685, 0f3BBB989D, 0f3F000000;
	cvt.sat.f32.f32 	%f687, %f686;
	mov.f32 	%f688, 0f4B400001;
	mov.f32 	%f689, 0f437C0000;
	fma.rm.f32 	%f690, %f687, %f689, %f688;
	add.f32 	%f691, %f690, 0fCB40007F;
	neg.f32 	%f692, %f691;
	fma.rn.f32 	%f693, %f685, 0f3FB8AA3B, %f692;
	fma.rn.f32 	%f694, %f685, 0f32A57060, %f693;
	mov.b32 	%r364, %f690;
	shl.b32 	%r365, %r364, 23;
	mov.b32 	%f695, %r365;
	ex2.approx.ftz.f32 	%f696, %f694;
	fma.rn.f32 	%f697, %f696, %f695, %f843;
	ld.global.f32 	%f698, [%rd116+4];
	sub.f32 	%f699, %f698, %f842;
	fma.rn.f32 	%f700, %f699, 0f3BBB989D, 0f3F000000;
	cvt.sat.f32.f32 	%f701, %f700;
	fma.rm.f32 	%f702, %f701, %f689, %f688;
	add.f32 	%f703, %f702, 0fCB40007F;
	neg.f32 	%f704, %f703;
	fma.rn.f32 	%f705, %f699, 0f3FB8AA3B, %f704;
	fma.rn.f32 	%f706, %f699, 0f32A57060, %f705;
	mov.b32 	%r366, %f702;
	shl.b32 	%r367, %r366, 23;
	mov.b32 	%f707, %r367;
	ex2.approx.ftz.f32 	%f708, %f706;
	fma.rn.f32 	%f843, %f708, %f707, %f697;
	add.s32 	%r401, %r401, 2;
$L__BB0_52:
	and.b32  	%r368, %r37, 1;
	setp.eq.b32 	%p113, %r368, 1;
	not.pred 	%p114, %p113;
	@%p114 bra 	$L__BB0_54;
	add.s32 	%r369, %r401, %r13;
	mul.wide.s32 	%rd117, %r369, 4;
	add.s64 	%rd118, %rd4, %rd117;
	ld.global.f32 	%f709, [%rd118];
	sub.f32 	%f710, %f709, %f842;
	fma.rn.f32 	%f711, %f710, 0f3BBB989D, 0f3F000000;
	cvt.sat.f32.f32 	%f712, %f711;
	mov.f32 	%f713, 0f4B400001;
	mov.f32 	%f714, 0f437C0000;
	fma.rm.f32 	%f715, %f712, %f714, %f713;
	add.f32 	%f716, %f715, 0fCB40007F;
	neg.f32 	%f717, %f716;
	fma.rn.f32 	%f718, %f710, 0f3FB8AA3B, %f717;
	fma.rn.f32 	%f719, %f710, 0f32A57060, %f718;
	mov.b32 	%r370, %f715;
	shl.b32 	%r371, %r370, 23;
	mov.b32 	%f720, %r371;
	ex2.approx.ftz.f32 	%f721, %f719;
	fma.rn.f32 	%f843, %f721, %f720, %f843;
$L__BB0_54:
	sub.s32 	%r395, %r395, %r189;
	@%p73 bra 	$L__BB0_16;
	bra.uni 	$L__BB0_127;
$L__BB0_55:
	setp.lt.u32 	%p97, %r18, 15;
	mov.b32 	%r405, 0;
	@%p97 bra 	$L__BB0_58;
	mov.b32 	%r399, 0;
$L__BB0_57:
	.pragma "nounroll";
	add.s32 	%r330, %r399, %r2;
	mul.wide.s32 	%rd104, %r330, 4;
	add.s64 	%rd105, %rd6, %rd104;
	ld.global.f32 	%f473, [%rd105];
	mul.f32 	%f474, %f4, %f473;
	st.global.f32 	[%rd105], %f474;
	ld.global.f32 	%f475, [%rd105+4];
	mul.f32 	%f476, %f4, %f475;
	st.global.f32 	[%rd105+4], %f476;
	ld.global.f32 	%f477, [%rd105+8];
	mul.f32 	%f478, %f4, %f477;
	st.global.f32 	[%rd105+8], %f478;
	ld.global.f32 	%f479, [%rd105+12];
	mul.f32 	%f480, %f4, %f479;
	st.global.f32 	[%rd105+12], %f480;
	ld.global.f32 	%f481, [%rd105+16];
	mul.f32 	%f482, %f4, %f481;
	st.global.f32 	[%rd105+16], %f482;
	ld.global.f32 	%f483, [%rd105+20];
	mul.f32 	%f484, %f4, %f483;
	st.global.f32 	[%rd105+20], %f484;
	ld.global.f32 	%f485, [%rd105+24];
	mul.f32 	%f486, %f4, %f485;
	st.global.f32 	[%rd105+24], %f486;
	ld.global.f32 	%f487, [%rd105+28];
	mul.f32 	%f488, %f4, %f487;
	st.global.f32 	[%rd105+28], %f488;
	ld.global.f32 	%f489, [%rd105+32];
	mul.f32 	%f490, %f4, %f489;
	st.global.f32 	[%rd105+32], %f490;
	ld.global.f32 	%f491, [%rd105+36];
	mul.f32 	%f492, %f4, %f491;
	st.global.f32 	[%rd105+36], %f492;
	ld.global.f32 	%f493, [%rd105+40];
	mul.f32 	%f494, %f4, %f493;
	st.global.f32 	[%rd105+40], %f494;
	ld.global.f32 	%f495, [%rd105+44];
	mul.f32 	%f496, %f4, %f495;
	st.global.f32 	[%rd105+44], %f496;
	ld.global.f32 	%f497, [%rd105+48];
	mul.f32 	%f498, %f4, %f497;
	st.global.f32 	[%rd105+48], %f498;
	ld.global.f32 	%f499, [%rd105+52];
	mul.f32 	%f500, %f4, %f499;
	st.global.f32 	[%rd105+52], %f500;
	ld.global.f32 	%f501, [%rd105+56];
	mul.f32 	%f502, %f4, %f501;
	st.global.f32 	[%rd105+56], %f502;
	ld.global.f32 	%f503, [%rd105+60];
	mul.f32 	%f504, %f4, %f503;
	st.global.f32 	[%rd105+60], %f504;
	add.s32 	%r399, %r399, 16;
	setp.eq.s32 	%p98, %r399, %r29;
	mov.u32 	%r405, %r29;
	@%p98 bra 	$L__BB0_58;
	bra.uni 	$L__BB0_57;
$L__BB0_58:
	setp.eq.s32 	%p99, %r19, 0;
	@%p99 bra 	$L__BB0_32;
	add.s32 	%r331, %r19, -1;
	setp.lt.u32 	%p100, %r331, 7;
	@%p100 bra 	$L__BB0_61;
	add.s32 	%r332, %r405, %r2;
	mul.wide.s32 	%rd106, %r332, 4;
	add.s64 	%rd107, %rd6, %rd106;
	ld.global.f32 	%f505, [%rd107];
	mul.f32 	%f506, %f4, %f505;
	st.global.f32 	[%rd107], %f506;
	ld.global.f32 	%f507, [%rd107+4];
	mul.f32 	%f508, %f4, %f507;
	st.global.f32 	[%rd107+4], %f508;
	ld.global.f32 	%f509, [%rd107+8];
	mul.f32 	%f510, %f4, %f509;
	st.global.f32 	[%rd107+8], %f510;
	ld.global.f32 	%f511, [%rd107+12];
	mul.f32 	%f512, %f4, %f511;
	st.global.f32 	[%rd107+12], %f512;
	ld.global.f32 	%f513, [%rd107+16];
	mul.f32 	%f514, %f4, %f513;
	st.global.f32 	[%rd107+16], %f514;
	ld.global.f32 	%f515, [%rd107+20];
	mul.f32 	%f516, %f4, %f515;
	st.global.f32 	[%rd107+20], %f516;
	ld.global.f32 	%f517, [%rd107+24];
	mul.f32 	%f518, %f4, %f517;
	st.global.f32 	[%rd107+24], %f518;
	ld.global.f32 	%f519, [%rd107+28];
	mul.f32 	%f520, %f4, %f519;
	st.global.f32 	[%rd107+28], %f520;
	add.s32 	%r405, %r405, 8;
$L__BB0_61:
	setp.eq.s32 	%p101, %r20, 0;
	@%p101 bra 	$L__BB0_32;
	setp.lt.u32 	%p102, %r21, 3;
	@%p102 bra 	$L__BB0_64;
	add.s32 	%r333, %r405, %r2;
	mul.wide.s32 	%rd108, %r333, 4;
	add.s64 	%rd109, %rd6, %rd108;
	ld.global.f32 	%f521, [%rd109];
	mul.f32 	%f522, %f4, %f521;
	st.global.f32 	[%rd109], %f522;
	ld.global.f32 	%f523, [%rd109+4];
	mul.f32 	%f524, %f4, %f523;
	st.global.f32 	[%rd109+4], %f524;
	ld.global.f32 	%f525, [%rd109+8];
	mul.f32 	%f526, %f4, %f525;
	st.global.f32 	[%rd109+8], %f526;
	ld.global.f32 	%f527, [%rd109+12];
	mul.f32 	%f528, %f4, %f527;
	st.global.f32 	[%rd109+12], %f528;
	add.s32 	%r405, %r405, 4;
$L__BB0_64:
	setp.eq.s32 	%p103, %r24, 0;
	@%p103 bra 	$L__BB0_32;
	setp.eq.s32 	%p104, %r24, 1;
	add.s32 	%r334, %r405, %r2;
	mul.wide.s32 	%rd110, %r334, 4;
	add.s64 	%rd7, %rd6, %rd110;
	ld.global.f32 	%f529, [%rd7];
	mul.f32 	%f530, %f4, %f529;
	st.global.f32 	[%rd7], %f530;
	@%p104 bra 	$L__BB0_32;
	setp.eq.s32 	%p105, %r24, 2;
	ld.global.f32 	%f531, [%rd7+4];
	mul.f32 	%f532, %f4, %f531;
	st.global.f32 	[%rd7+4], %f532;
	@%p105 bra 	$L__BB0_32;
	ld.global.f32 	%f533, [%rd7+8];
	mul.f32 	%f534, %f4, %f533;
	st.global.f32 	[%rd7+8], %f534;
	bra.uni 	$L__BB0_32;
$L__BB0_68:
	setp.lt.u32 	%p76, %r15, 7;
	mov.b32 	%r408, 0;
	mov.u32 	%r397, %r13;
	mov.u32 	%r398, %r32;
	@%p76 bra 	$L__BB0_69;
	bra.uni 	$L__BB0_31;
$L__BB0_69:
	setp.eq.s32 	%p78, %r16, 0;
	@%p78 bra 	$L__BB0_18;
	add.s32 	%r305, %r16, -1;
	setp.lt.u32 	%p79, %r305, 3;
	@%p79 bra 	$L__BB0_72;
	add.s32 	%r306, %r408, %r13;
	mul.wide.s32 	%rd81, %r306, 4;
	add.s64 	%rd82, %rd4, %rd81;
	mov.b32 	%r307, 0;
	st.global.u32 	[%rd82], %r307;
	st.global.u32 	[%rd82+4], %r307;
	st.global.u32 	[%rd82+8], %r307;
	st.global.u32 	[%rd82+12], %r307;
	add.s32 	%r408, %r408, 4;
$L__BB0_72:
	setp.eq.s32 	%p80, %r17, 0;
	@%p80 bra 	$L__BB0_18;
	setp.eq.s32 	%p81, %r17, 1;
	@%p81 bra 	$L__BB0_75;
	add.s32 	%r308, %r408, %r13;
	mul.wide.s32 	%rd83, %r308, 4;
	add.s64 	%rd84, %rd4, %rd83;
	mov.b32 	%r309, 0;
	st.global.u32 	[%rd84], %r309;
	st.global.u32 	[%rd84+4], %r309;
	add.s32 	%r408, %r408, 2;
$L__BB0_75:
	setp.eq.s32 	%p82, %r26, 0;
	@%p82 bra 	$L__BB0_18;
	add.s32 	%r310, %r408, %r13;
	mul.wide.s32 	%rd85, %r310, 4;
	add.s64 	%rd86, %rd4, %rd85;
	mov.b32 	%r311, 0;
	st.global.u32 	[%rd86], %r311;
	bra.uni 	$L__BB0_18;
$L__BB0_77:
	setp.gt.f32 	%p94, %f850, %f3;
	selp.f32 	%f842, %f850, %f3, %p94;
	setp.gt.s32 	%p95, %r34, 0;
	@%p95 bra 	$L__BB0_78;
	bra.uni 	$L__BB0_32;
$L__BB0_78:
	setp.gt.s32 	%p96, %r188, 0;
	sub.f32 	%f461, %f3, %f842;
	fma.rn.f32 	%f462, %f461, 0f3BBB989D, 0f3F000000;
	cvt.sat.f32.f32 	%f463, %f462;
	mov.f32 	%f464, 0f4B400001;
	mov.f32 	%f465, 0f437C0000;
	fma.rm.f32 	%f466, %f463, %f465, %f464;
	add.f32 	%f467, %f466, 0fCB40007F;
	neg.f32 	%f468, %f467;
	fma.rn.f32 	%f469, %f461, 0f3FB8AA3B, %f468;
	fma.rn.f32 	%f470, %f461, 0f32A57060, %f469;
	mov.b32 	%r326, %f466;
	shl.b32 	%r327, %r326, 23;
	mov.b32 	%f471, %r327;
	ex2.approx.ftz.f32 	%f472, %f470;
	mul.f32 	%f4, %f472, %f471;
	mul.f32 	%f843, %f843, %f4;
	@%p96 bra 	$L__BB0_55;
	bra.uni 	$L__BB0_32;
$L__BB0_79:
	setp.lt.s32 	%p107, %r36, 8;
	mov.b32 	%r401, 0;
	@%p107 bra 	$L__BB0_46;
	and.b32  	%r401, %r37, 2147483640;
	mov.b32 	%r400, 0;
$L__BB0_81:
	.pragma "nounroll";
	add.s32 	%r337, %r400, %r13;
	mul.wide.s32 	%rd111, %r337, 4;
	add.s64 	%rd112, %rd4, %rd111;
	ld.global.f32 	%f536, [%rd112];
	sub.f32 	%f537, %f536, %f842;
	fma.rn.f32 	%f538, %f537, 0f3BBB989D, 0f3F000000;
	cvt.sat.f32.f32 	%f539, %f538;
	mov.f32 	%f540, 0f4B400001;
	mov.f32 	%f541, 0f437C0000;
	fma.rm.f32 	%f542, %f539, %f541, %f540;
	add.f32 	%f543, %f542, 0fCB40007F;
	neg.f32 	%f544, %f543;
	fma.rn.f32 	%f545, %f537, 0f3FB8AA3B, %f544;
	fma.rn.f32 	%f546, %f537, 0f32A57060, %f545;
	mov.b32 	%r338, %f542;
	shl.b32 	%r339, %r338, 23;
	mov.b32 	%f547, %r339;
	ex2.approx.ftz.f32 	%f548, %f546;
	fma.rn.f32 	%f549, %f548, %f547, %f843;
	ld.global.f32 	%f550, [%rd112+4];
	sub.f32 	%f551, %f550, %f842;
	fma.rn.f32 	%f552, %f551, 0f3BBB989D, 0f3F000000;
	cvt.sat.f32.f32 	%f553, %f552;
	fma.rm.f32 	%f554, %f553, %f541, %f540;
	add.f32 	%f555, %f554, 0fCB40007F;
	neg.f32 	%f556, %f555;
	fma.rn.f32 	%f557, %f551, 0f3FB8AA3B, %f556;
	fma.rn.f32 	%f558, %f551, 0f32A57060, %f557;
	mov.b32 	%r340, %f554;
	shl.b32 	%r341, %r340, 23;
	mov.b32 	%f559, %r341;
	ex2.approx.ftz.f32 	%f560, %f558;
	fma.rn.f32 	%f561, %f560, %f559, %f549;
	ld.global.f32 	%f562, [%rd112+8];
	sub.f32 	%f563, %f562, %f842;
	fma.rn.f32 	%f564, %f563, 0f3BBB989D, 0f3F000000;
	cvt.sat.f32.f32 	%f565, %f564;
	fma.rm.f32 	%f566, %f565, %f541, %f540;
	add.f32 	%f567, %f566, 0fCB40007F;
	neg.f32 	%f568, %f567;
	fma.rn.f32 	%f569, %f563, 0f3FB8AA3B, %f568;
	fma.rn.f32 	%f570, %f563, 0f32A57060, %f569;
	mov.b32 	%r342, %f566;
	shl.b32 	%r343, %r342, 23;
	mov.b32 	%f571, %r343;
	ex2.approx.ftz.f32 	%f572, %f570;
	fma.rn.f32 	%f573, %f572, %f571, %f561;
	ld.global.f32 	%f574, [%rd112+12];
	sub.f32 	%f575, %f574, %f842;
	fma.rn.f32 	%f576, %f575, 0f3BBB989D, 0f3F000000;
	cvt.sat.f32.f32 	%f577, %f576;
	fma.rm.f32 	%f578, %f577, %f541, %f540;
	add.f32 	%f579, %f578, 0fCB40007F;
	neg.f32 	%f580, %f579;
	fma.rn.f32 	%f581, %f575, 0f3FB8AA3B, %f580;
	fma.rn.f32 	%f582, %f575, 0f32A57060, %f581;
	mov.b32 	%r344, %f578;
	shl.b32 	%r345, %r344, 23;
	mov.b32 	%f583, %r345;
	ex2.approx.ftz.f32 	%f584, %f582;
	fma.rn.f32 	%f585, %f584, %f583, %f573;
	ld.global.f32 	%f586, [%rd112+16];
	sub.f32 	%f587, %f586, %f842;
	fma.rn.f32 	%f588, %f587, 0f3BBB989D, 0f3F000000;
	cvt.sat.f32.f32 	%f589, %f588;
	fma.rm.f32 	%f590, %f589, %f541, %f540;
	add.f32 	%f591, %f590, 0fCB40007F;
	neg.f32 	%f592, %f591;
	fma.rn.f32 	%f593, %f587, 0f3FB8AA3B, %f592;
	fma.rn.f32 	%f594, %f587, 0f32A57060, %f593;
	mov.b32 	%r346, %f590;
	shl.b32 	%r347, %r346, 23;
	mov.b32 	%f595, %r347;
	ex2.approx.ftz.f32 	%f596, %f594;
	fma.rn.f32 	%f597, %f596, %f595, %f585;
	ld.global.f32 	%f598, [%rd112+20];
	sub.f32 	%f599, %f598, %f842;
	fma.rn.f32 	%f600, %f599, 0f3BBB989D, 0f3F000000;
	cvt.sat.f32.f32 	%f601, %f600;
	fma.rm.f32 	%f602, %f601, %f541, %f540;
	add.f32 	%f603, %f602, 0fCB40007F;
	neg.f32 	%f604, %f603;
	fma.rn.f32 	%f605, %f599, 0f3FB8AA3B, %f604;
	fma.rn.f32 	%f606, %f599, 0f32A57060, %f605;
	mov.b32 	%r348, %f602;
	shl.b32 	%r349, %r348, 23;
	mov.b32 	%f607, %r349;
	ex2.approx.ftz.f32 	%f608, %f606;
	fma.rn.f32 	%f609, %f608, %f607, %f597;
	ld.global.f32 	%f610, [%rd112+24];
	sub.f32 	%f611, %f610, %f842;
	fma.rn.f32 	%f612, %f611, 0f3BBB989D, 0f3F000000;
	cvt.sat.f32.f32 	%f613, %f612;
	fma.rm.f32 	%f614, %f613, %f541, %f540;
	add.f32 	%f615, %f614, 0fCB40007F;
	neg.f32 	%f616, %f615;
	fma.rn.f32 	%f617, %f611, 0f3FB8AA3B, %f616;
	fma.rn.f32 	%f618, %f611, 0f32A57060, %f617;
	mov.b32 	%r350, %f614;
	shl.b32 	%r351, %r350, 23;
	mov.b32 	%f619, %r351;
	ex2.approx.ftz.f32 	%f620, %f618;
	fma.rn.f32 	%f621, %f620, %f619, %f609;
	ld.global.f32 	%f622, [%rd112+28];
	sub.f32 	%f623, %f622, %f842;
	fma.rn.f32 	%f624, %f623, 0f3BBB989D, 0f3F000000;
	cvt.sat.f32.f32 	%f625, %f624;
	fma.rm.f32 	%f626, %f625, %f541, %f540;
	add.f32 	%f627, %f626, 0fCB40007F;
	neg.f32 	%f628, %f627;
	fma.rn.f32 	%f629, %f623, 0f3FB8AA3B, %f628;
	fma.rn.f32 	%f630, %f623, 0f32A57060, %f629;
	mov.b32 	%r352, %f626;
	shl.b32 	%r353, %r352, 23;
	mov.b32 	%f631, %r353;
	ex2.approx.ftz.f32 	%f632, %f630;
	fma.rn.f32 	%f843, %f632, %f631, %f621;
	add.s32 	%r400, %r400, 8;
	setp.eq.s32 	%p108, %r400, %r401;
	@%p108 bra 	$L__BB0_46;
	bra.uni 	$L__BB0_81;
$L__BB0_82:
	setp.lt.s32 	%p13, %r188, 1;
	@%p13 bra 	$L__BB0_141;
	add.s32 	%r87, %r189, -1;
	and.b32  	%r88, %r189, 7;
	add.s32 	%r89, %r88, -1;
	and.b32  	%r90, %r189, 3;
	add.s32 	%r91, %r188, -1;
	and.b32  	%r92, %r188, 15;
	add.s32 	%r93, %r92, -1;
	and.b32  	%r94, %r188, 7;
	add.s32 	%r95, %r94, -1;
	and.b32  	%r96, %r188, 3;
	and.b32  	%r97, %r189, 2147483640;
	and.b32  	%r98, %r189, 1;
	and.b32  	%r99, %r188, 2147483632;
	and.b32  	%r100, %r188, 2147483640;
	and.b32  	%r101, %r188, 1;
	mov.f32 	%f858, 0fFF800000;
	mov.f32 	%f843, 0f00000000;
	mov.b32 	%r420, 0;
	mov.u32 	%r421, %r420;
	mov.f32 	%f860, %f858;
$L__BB0_84:
	add.s32 	%r104, %r421, %r189;
	setp.lt.s32 	%p39, %r104, %r186;
	sub.s32 	%r261, %r186, %r421;
	selp.b32 	%r105, %r189, %r261, %p39;
	setp.lt.s32 	%p40, %r105, 1;
	@%p40 bra 	$L__BB0_126;
	setp.gt.s32 	%p41, %r189, 0;
	@%p41 bra 	$L__BB0_114;
$L__BB0_86:
	sqrt.rn.f32 	%f45, %f1;
	mov.f32 	%f859, 0fFF800000;
	mov.b32 	%r423, 0;
$L__BB0_87:
	add.s32 	%r273, %r423, %r13;
	mul.wide.s32 	%rd52, %r273, 4;
	add.s64 	%rd53, %rd4, %rd52;
	ld.global.f32 	%f282, [%rd53];
	div.rn.f32 	%f283, %f282, %f45;
	st.global.f32 	[%rd53], %f283;
	setp.gt.f32 	%p49, %f283, %f859;
	selp.f32 	%f859, %f283, %f859, %p49;
	add.s32 	%r423, %r423, 1;
	setp.lt.s32 	%p50, %r423, %r105;
	add.s32 	%r274, %r423, %r421;
	setp.lt.s32 	%p51, %r274, %r186;
	and.pred  	%p52, %p50, %p51;
	@%p52 bra 	$L__BB0_87;
	setp.gt.f32 	%p53, %f859, %f858;
	selp.f32 	%f860, %f859, %f858, %p53;
	setp.gt.s32 	%p54, %r421, 0;
	@%p54 bra 	$L__BB0_89;
	bra.uni 	$L__BB0_102;
$L__BB0_89:
	setp.lt.u32 	%p55, %r91, 15;
	sub.f32 	%f284, %f858, %f860;
	fma.rn.f32 	%f285, %f284, 0f3BBB989D, 0f3F000000;
	cvt.sat.f32.f32 	%f286, %f285;
	mov.f32 	%f287, 0f4B400001;
	mov.f32 	%f288, 0f437C0000;
	fma.rm.f32 	%f289, %f286, %f288, %f287;
	add.f32 	%f290, %f289, 0fCB40007F;
	neg.f32 	%f291, %f290;
	fma.rn.f32 	%f292, %f284, 0f3FB8AA3B, %f291;
	fma.rn.f32 	%f293, %f284, 0f32A57060, %f292;
	mov.b32 	%r276, %f289;
	shl.b32 	%r277, %r276, 23;
	mov.b32 	%f294, %r277;
	ex2.approx.ftz.f32 	%f295, %f293;
	mul.f32 	%f41, %f295, %f294;
	mov.b32 	%r426, 0;
	@%p55 bra 	$L__BB0_92;
	mov.b32 	%r424, 0;
$L__BB0_91:
	.pragma "nounroll";
	add.s32 	%r279, %r424, %r2;
	mul.wide.s32 	%rd54, %r279, 4;
	add.s64 	%rd55, %rd6, %rd54;
	ld.global.f32 	%f296, [%rd55];
	mul.f32 	%f297, %f41, %f296;
	st.global.f32 	[%rd55], %f297;
	ld.global.f32 	%f298, [%rd55+4];
	mul.f32 	%f299, %f41, %f298;
	st.global.f32 	[%rd55+4], %f299;
	ld.global.f32 	%f300, [%rd55+8];
	mul.f32 	%f301, %f41, %f300;
	st.global.f32 	[%rd55+8], %f301;
	ld.global.f32 	%f302, [%rd55+12];
	mul.f32 	%f303, %f41, %f302;
	st.global.f32 	[%rd55+12], %f303;
	ld.global.f32 	%f304, [%rd55+16];
	mul.f32 	%f305, %f41, %f304;
	st.global.f32 	[%rd55+16], %f305;
	ld.global.f32 	%f306, [%rd55+20];
	mul.f32 	%f307, %f41, %f306;
	st.global.f32 	[%rd55+20], %f307;
	ld.global.f32 	%f308, [%rd55+24];
	mul.f32 	%f309, %f41, %f308;
	st.global.f32 	[%rd55+24], %f309;
	ld.global.f32 	%f310, [%rd55+28];
	mul.f32 	%f311, %f41, %f310;
	st.global.f32 	[%rd55+28], %f311;
	ld.global.f32 	%f312, [%rd55+32];
	mul.f32 	%f313, %f41, %f312;
	st.global.f32 	[%rd55+32], %f313;
	ld.global.f32 	%f314, [%rd55+36];
	mul.f32 	%f315, %f41, %f314;
	st.global.f32 	[%rd55+36], %f315;
	ld.global.f32 	%f316, [%rd55+40];
	mul.f32 	%f317, %f41, %f316;
	st.global.f32 	[%rd55+40], %f317;
	ld.global.f32 	%f318, [%rd55+44];
	mul.f32 	%f319, %f41, %f318;
	st.global.f32 	[%rd55+44], %f319;
	ld.global.f32 	%f320, [%rd55+48];
	mul.f32 	%f321, %f41, %f320;
	st.global.f32 	[%rd55+48], %f321;
	ld.global.f32 	%f322, [%rd55+52];
	mul.f32 	%f323, %f41, %f322;
	st.global.f32 	[%rd55+52], %f323;
	ld.global.f32 	%f324, [%rd55+56];
	mul.f32 	%f325, %f41, %f324;
	st.global.f32 	[%rd55+56], %f325;
	ld.global.f32 	%f326, [%rd55+60];
	mul.f32 	%f327, %f41, %f326;
	st.global.f32 	[%rd55+60], %f327;
	add.s32 	%r424, %r424, 16;
	setp.eq.s32 	%p56, %r424, %r99;
	mov.u32 	%r426, %r99;
	@%p56 bra 	$L__BB0_92;
	bra.uni 	$L__BB0_91;
$L__BB0_92:
	mul.f32 	%f843, %f843, %f41;
	setp.eq.s32 	%p57, %r92, 0;
	@%p57 bra 	$L__BB0_102;
	setp.lt.u32 	%p58, %r93, 7;
	@%p58 bra 	$L__BB0_95;
	add.s32 	%r280, %r426, %r2;
	mul.wide.s32 	%rd56, %r280, 4;
	add.s64 	%rd57, %rd6, %rd56;
	ld.global.f32 	%f328, [%rd57];
	mul.f32 	%f329, %f41, %f328;
	st.global.f32 	[%rd57], %f329;
	ld.global.f32 	%f330, [%rd57+4];
	mul.f32 	%f331, %f41, %f330;
	st.global.f32 	[%rd57+4], %f331;
	ld.global.f32 	%f332, [%rd57+8];
	mul.f32 	%f333, %f41, %f332;
	st.global.f32 	[%rd57+8], %f333;
	ld.global.f32 	%f334, [%rd57+12];
	mul.f32 	%f335, %f41, %f334;
	st.global.f32 	[%rd57+12], %f335;
	ld.global.f32 	%f336, [%rd57+16];
	mul.f32 	%f337, %f41, %f336;
	st.global.f32 	[%rd57+16], %f337;
	ld.global.f32 	%f338, [%rd57+20];
	mul.f32 	%f339, %f41, %f338;
	st.global.f32 	[%rd57+20], %f339;
	ld.global.f32 	%f340, [%rd57+24];
	mul.f32 	%f341, %f41, %f340;
	st.global.f32 	[%rd57+24], %f341;
	ld.global.f32 	%f342, [%rd57+28];
	mul.f32 	%f343, %f41, %f342;
	st.global.f32 	[%rd57+28], %f343;
	add.s32 	%r426, %r426, 8;
$L__BB0_95:
	setp.eq.s32 	%p59, %r94, 0;
	@%p59 bra 	$L__BB0_102;
	setp.lt.u32 	%p60, %r95, 3;
	@%p60 bra 	$L__BB0_98;
	add.s32 	%r281, %r426, %r2;
	mul.wide.s32 	%rd58, %r281, 4;
	add.s64 	%rd59, %rd6, %rd58;
	ld.global.f32 	%f344, [%rd59];
	mul.f32 	%f345, %f41, %f344;
	st.global.f32 	[%rd59], %f345;
	ld.global.f32 	%f346, [%rd59+4];
	mul.f32 	%f347, %f41, %f346;
	st.global.f32 	[%rd59+4], %f347;
	ld.global.f32 	%f348, [%rd59+8];
	mul.f32 	%f349, %f41, %f348;
	st.global.f32 	[%rd59+8], %f349;
	ld.global.f32 	%f350, [%rd59+12];
	mul.f32 	%f351, %f41, %f350;
	st.global.f32 	[%rd59+12], %f351;
	add.s32 	%r426, %r426, 4;
$L__BB0_98:
	setp.eq.s32 	%p61, %r96, 0;
	@%p61 bra 	$L__BB0_102;
	setp.eq.s32 	%p62, %r96, 1;
	add.s32 	%r282, %r426, %r2;
	mul.wide.s32 	%rd60, %r282, 4;
	add.s64 	%rd9, %rd6, %rd60;
	ld.global.f32 	%f352, [%rd9];
	mul.f32 	%f353, %f41, %f352;
	st.global.f32 	[%rd9], %f353;
	@%p62 bra 	$L__BB0_102;
	setp.eq.s32 	%p63, %r96, 2;
	ld.global.f32 	%f354, [%rd9+4];
	mul.f32 	%f355, %f41, %f354;
	st.global.f32 	[%rd9+4], %f355;
	@%p63 bra 	$L__BB0_102;
	ld.global.f32 	%f356, [%rd9+8];
	mul.f32 	%f357, %f41, %f356;
	st.global.f32 	[%rd9+8], %f357;
$L__BB0_102:
	min.s32 	%r284, %r186, %r104;
	add.s32 	%r285, %r284, %r420;
	max.s32 	%r123, %r285, 1;
	mov.b32 	%r431, 0;
$L__BB0_103:
	setp.lt.u32 	%p64, %r91, 7;
	add.s32 	%r287, %r431, %r13;
	mul.wide.s32 	%rd61, %r287, 4;
	add.s64 	%rd62, %rd4, %rd61;
	ld.global.f32 	%f358, [%rd62];
	sub.f32 	%f359, %f358, %f860;
	fma.rn.f32 	%f360, %f359, 0f3BBB989D, 0f3F000000;
	cvt.sat.f32.f32 	%f361, %f360;
	mov.f32 	%f362, 0f4B400001;
	mov.f32 	%f363, 0f437C0000;
	fma.rm.f32 	%f364, %f361, %f363, %f362;
	add.f32 	%f365, %f364, 0fCB40007F;
	neg.f32 	%f366, %f365;
	fma.rn.f32 	%f367, %f359, 0f3FB8AA3B, %f366;
	fma.rn.f32 	%f368, %f359, 0f32A57060, %f367;
	mov.b32 	%r288, %f364;
	shl.b32 	%r289, %r288, 23;
	mov.b32 	%f369, %r289;
	ex2.approx.ftz.f32 	%f370, %f368;
	mul.f32 	%f49, %f370, %f369;
	add.f32 	%f843, %f843, %f49;
	add.s32 	%r290, %r431, %r421;
	mul.lo.s32 	%r125, %r290, %r188;
	mov.b32 	%r434, 0;
	@%p64 bra 	$L__BB0_106;
	mov.b32 	%r432, 0;
$L__BB0_105:
	.pragma "nounroll";
	add.s32 	%r292, %r432, %r125;
	mul.wide.s32 	%rd63, %r292, 4;
	add.s64 	%rd64, %rd3, %rd63;
	ld.global.f32 	%f371, [%rd64];
	add.s32 	%r293, %r432, %r2;
	mul.wide.s32 	%rd65, %r293, 4;
	add.s64 	%rd66, %rd6, %rd65;
	ld.global.f32 	%f372, [%rd66];
	fma.rn.f32 	%f373, %f49, %f371, %f372;
	st.global.f32 	[%rd66], %f373;
	ld.global.f32 	%f374, [%rd64+4];
	ld.global.f32 	%f375, [%rd66+4];
	fma.rn.f32 	%f376, %f49, %f374, %f375;
	st.global.f32 	[%rd66+4], %f376;
	ld.global.f32 	%f377, [%rd64+8];
	ld.global.f32 	%f378, [%rd66+8];
	fma.rn.f32 	%f379, %f49, %f377, %f378;
	st.global.f32 	[%rd66+8], %f379;
	ld.global.f32 	%f380, [%rd64+12];
	ld.global.f32 	%f381, [%rd66+12];
	fma.rn.f32 	%f382, %f49, %f380, %f381;
	st.global.f32 	[%rd66+12], %f382;
	ld.global.f32 	%f383, [%rd64+16];
	ld.global.f32 	%f384, [%rd66+16];
	fma.rn.f32 	%f385, %f49, %f383, %f384;
	st.global.f32 	[%rd66+16], %f385;
	ld.global.f32 	%f386, [%rd64+20];
	ld.global.f32 	%f387, [%rd66+20];
	fma.rn.f32 	%f388, %f49, %f386, %f387;
	st.global.f32 	[%rd66+20], %f388;
	ld.global.f32 	%f389, [%rd64+24];
	ld.global.f32 	%f390, [%rd66+24];
	fma.rn.f32 	%f391, %f49, %f389, %f390;
	st.global.f32 	[%rd66+24], %f391;
	ld.global.f32 	%f392, [%rd64+28];
	ld.global.f32 	%f393, [%rd66+28];
	fma.rn.f32 	%f394, %f49, %f392, %f393;
	st.global.f32 	[%rd66+28], %f394;
	add.s32 	%r432, %r432, 8;
	setp.ne.s32 	%p65, %r432, %r100;
	mov.u32 	%r434, %r100;
	@%p65 bra 	$L__BB0_105;
$L__BB0_106:
	setp.eq.s32 	%p66, %r94, 0;
	@%p66 bra 	$L__BB0_125;
	setp.lt.u32 	%p67, %r95, 3;
	@%p67 bra 	$L__BB0_109;
	add.s32 	%r294, %r434, %r125;
	mul.wide.s32 	%rd67, %r294, 4;
	add.s64 	%rd68, %rd3, %rd67;
	ld.global.f32 	%f395, [%rd68];
	add.s32 	%r295, %r434, %r2;
	mul.wide.s32 	%rd69, %r295, 4;
	add.s64 	%rd70, %rd6, %rd69;
	ld.global.f32 	%f396, [%rd70];
	fma.rn.f32 	%f397, %f49, %f395, %f396;
	st.global.f32 	[%rd70], %f397;
	ld.global.f32 	%f398, [%rd68+4];
	ld.global.f32 	%f399, [%rd70+4];
	fma.rn.f32 	%f400, %f49, %f398, %f399;
	st.global.f32 	[%rd70+4], %f400;
	ld.global.f32 	%f401, [%rd68+8];
	ld.global.f32 	%f402, [%rd70+8];
	fma.rn.f32 	%f403, %f49, %f401, %f402;
	st.global.f32 	[%rd70+8], %f403;
	ld.global.f32 	%f404, [%rd68+12];
	ld.global.f32 	%f405, [%rd70+12];
	fma.rn.f32 	%f406, %f49, %f404, %f405;
	st.global.f32 	[%rd70+12], %f406;
	add.s32 	%r434, %r434, 4;
$L__BB0_109:
	setp.eq.s32 	%p68, %r96, 0;
	@%p68 bra 	$L__BB0_125;
	setp.eq.s32 	%p69, %r96, 1;
	@%p69 bra 	$L__BB0_112;
	add.s32 	%r296, %r434, %r125;
	mul.wide.s32 	%rd71, %r296, 4;
	add.s64 	%rd72, %rd3, %rd71;
	ld.global.f32 	%f407, [%rd72];
	add.s32 	%r297, %r434, %r2;
	mul.wide.s32 	%rd73, %r297, 4;
	add.s64 	%rd74, %rd6, %rd73;
	ld.global.f32 	%f408, [%rd74];
	fma.rn.f32 	%f409, %f49, %f407, %f408;
	st.global.f32 	[%rd74], %f409;
	ld.global.f32 	%f410, [%rd72+4];
	ld.global.f32 	%f411, [%rd74+4];
	fma.rn.f32 	%f412, %f49, %f410, %f411;
	st.global.f32 	[%rd74+4], %f412;
	add.s32 	%r434, %r434, 2;
$L__BB0_112:
	setp.eq.s32 	%p70, %r101, 0;
	@%p70 bra 	$L__BB0_125;
	add.s32 	%r298, %r434, %r125;
	mul.wide.s32 	%rd75, %r298, 4;
	add.s64 	%rd76, %rd3, %rd75;
	ld.global.f32 	%f413, [%rd76];
	add.s32 	%r299, %r434, %r2;
	mul.wide.s32 	%rd77, %r299, 4;
	add.s64 	%rd78, %rd6, %rd77;
	ld.global.f32 	%f414, [%rd78];
	fma.rn.f32 	%f415, %f49, %f413, %f414;
	st.global.f32 	[%rd78], %f415;
	bra.uni 	$L__BB0_125;
$L__BB0_114:
	setp.lt.u32 	%p42, %r87, 7;
	mov.b32 	%r429, 0;
	@%p42 bra 	$L__BB0_117;
	mov.b32 	%r422, 0;
$L__BB0_116:
	.pragma "nounroll";
	add.s32 	%r264, %r422, %r13;
	mul.wide.s32 	%rd44, %r264, 4;
	add.s64 	%rd45, %rd4, %rd44;
	mov.b32 	%r265, 0;
	st.global.u32 	[%rd45], %r265;
	st.global.u32 	[%rd45+4], %r265;
	st.global.u32 	[%rd45+8], %r265;
	st.global.u32 	[%rd45+12], %r265;
	st.global.u32 	[%rd45+16], %r265;
	st.global.u32 	[%rd45+20], %r265;
	st.global.u32 	[%rd45+24], %r265;
	st.global.u32 	[%rd45+28], %r265;
	add.s32 	%r422, %r422, 8;
	setp.eq.s32 	%p43, %r422, %r97;
	mov.u32 	%r429, %r97;
	@%p43 bra 	$L__BB0_117;
	bra.uni 	$L__BB0_116;
$L__BB0_117:
	setp.eq.s32 	%p44, %r88, 0;
	@%p44 bra 	$L__BB0_86;
	setp.lt.u32 	%p45, %r89, 3;
	@%p45 bra 	$L__BB0_120;
	add.s32 	%r266, %r429, %r13;
	mul.wide.s32 	%rd46, %r266, 4;
	add.s64 	%rd47, %rd4, %rd46;
	mov.b32 	%r267, 0;
	st.global.u32 	[%rd47], %r267;
	st.global.u32 	[%rd47+4], %r267;
	st.global.u32 	[%rd47+8], %r267;
	st.global.u32 	[%rd47+12], %r267;
	add.s32 	%r429, %r429, 4;
$L__BB0_120:
	setp.eq.s32 	%p46, %r90, 0;
	@%p46 bra 	$L__BB0_86;
	setp.eq.s32 	%p47, %r90, 1;
	@%p47 bra 	$L__BB0_123;
	add.s32 	%r268, %r429, %r13;
	mul.wide.s32 	%rd48, %r268, 4;
	add.s64 	%rd49, %rd4, %rd48;
	mov.b32 	%r269, 0;
	st.global.u32 	[%rd49], %r269;
	st.global.u32 	[%rd49+4], %r269;
	add.s32 	%r429, %r429, 2;
$L__BB0_123:
	setp.eq.s32 	%p48, %r98, 0;
	@%p48 bra 	$L__BB0_86;
	add.s32 	%r270, %r429, %r13;
	mul.wide.s32 	%rd50, %r270, 4;
	add.s64 	%rd51, %rd4, %rd50;
	mov.b32 	%r271, 0;
	st.global.u32 	[%rd51], %r271;
	bra.uni 	$L__BB0_86;
$L__BB0_125:
	add.s32 	%r431, %r431, 1;
	setp.eq.s32 	%p71, %r431, %r123;
	@%p71 bra 	$L__BB0_126;
	bra.uni 	$L__BB0_103;
$L__BB0_126:
	setp.lt.s32 	%p72, %r104, %r186;
	sub.s32 	%r420, %r420, %r189;
	mov.u32 	%r421, %r104;
	mov.f32 	%f858, %f860;
	@%p72 bra 	$L__BB0_84;
$L__BB0_127:
	setp.lt.s32 	%p124, %r188, 1;
	@%p124 bra 	$L__BB0_140;
	add.s32 	%r388, %r188, -1;
	and.b32  	%r140, %r188, 15;
	setp.lt.u32 	%p125, %r388, 15;
	mov.b32 	%r449, 0;
	@%p125 bra 	$L__BB0_131;
	and.b32  	%r449, %r188, 2147483632;
	neg.s32 	%r448, %r449;
	add.s64 	%rd10, %rd6, 32;
	add.s64 	%rd11, %rd5, 32;
	mov.u32 	%r447, %r2;
$L__BB0_130:
	.pragma "nounroll";
	mul.wide.s32 	%rd137, %r447, 4;
	add.s64 	%rd138, %rd10, %rd137;
	add.s64 	%rd139, %rd11, %rd137;
	ld.global.f32 	%f780, [%rd138+-32];
	div.rn.f32 	%f781, %f780, %f843;
	st.global.f32 	[%rd139+-32], %f781;
	ld.global.f32 	%f782, [%rd138+-28];
	div.rn.f32 	%f783, %f782, %f843;
	st.global.f32 	[%rd139+-28], %f783;
	ld.global.f32 	%f784, [%rd138+-24];
	div.rn.f32 	%f785, %f784, %f843;
	st.global.f32 	[%rd139+-24], %f785;
	ld.global.f32 	%f786, [%rd138+-20];
	div.rn.f32 	%f787, %f786, %f843;
	st.global.f32 	[%rd139+-20], %f787;
	ld.global.f32 	%f788, [%rd138+-16];
	div.rn.f32 	%f789, %f788, %f843;
	st.global.f32 	[%rd139+-16], %f789;
	ld.global.f32 	%f790, [%rd138+-12];
	div.rn.f32 	%f791, %f790, %f843;
	st.global.f32 	[%rd139+-12], %f791;
	ld.global.f32 	%f792, [%rd138+-8];
	div.rn.f32 	%f793, %f792, %f843;
	st.global.f32 	[%rd139+-8], %f793;
	ld.global.f32 	%f794, [%rd138+-4];
	div.rn.f32 	%f795, %f794, %f843;
	st.global.f32 	[%rd139+-4], %f795;
	ld.global.f32 	%f796, [%rd138];
	div.rn.f32 	%f797, %f796, %f843;
	st.global.f32 	[%rd139], %f797;
	ld.global.f32 	%f798, [%rd138+4];
	div.rn.f32 	%f799, %f798, %f843;
	st.global.f32 	[%rd139+4], %f799;
	ld.global.f32 	%f800, [%rd138+8];
	div.rn.f32 	%f801, %f800, %f843;
	st.global.f32 	[%rd139+8], %f801;
	ld.global.f32 	%f802, [%rd138+12];
	div.rn.f32 	%f803, %f802, %f843;
	st.global.f32 	[%rd139+12], %f803;
	ld.global.f32 	%f804, [%rd138+16];
	div.rn.f32 	%f805, %f804, %f843;
	st.global.f32 	[%rd139+16], %f805;
	ld.global.f32 	%f806, [%rd138+20];
	div.rn.f32 	%f807, %f806, %f843;
	st.global.f32 	[%rd139+20], %f807;
	ld.global.f32 	%f808, [%rd138+24];
	div.rn.f32 	%f809, %f808, %f843;
	st.global.f32 	[%rd139+24], %f809;
	ld.global.f32 	%f810, [%rd138+28];
	div.rn.f32 	%f811, %f810, %f843;
	st.global.f32 	[%rd139+28], %f811;
	add.s32 	%r448, %r448, 16;
	add.s32 	%r447, %r447, 16;
	setp.ne.s32 	%p126, %r448, 0;
	@%p126 bra 	$L__BB0_130;
$L__BB0_131:
	setp.eq.s32 	%p127, %r140, 0;
	@%p127 bra 	$L__BB0_140;
	and.b32  	%r174, %r188, 7;
	setp.lt.u32 	%p128, %r140, 8;
	@%p128 bra 	$L__BB0_134;
	add.s32 	%r389, %r449, %r2;
	mul.wide.s32 	%rd140, %r389, 4;
	add.s64 	%rd141, %rd6, %rd140;
	ld.global.f32 	%f812, [%rd141];
	div.rn.f32 	%f813, %f812, %f843;
	add.s64 	%rd142, %rd5, %rd140;
	st.global.f32 	[%rd142], %f813;
	ld.global.f32 	%f814, [%rd141+4];
	div.rn.f32 	%f815, %f814, %f843;
	st.global.f32 	[%rd142+4], %f815;
	ld.global.f32 	%f816, [%rd141+8];
	div.rn.f32 	%f817, %f816, %f843;
	st.global.f32 	[%rd142+8], %f817;
	ld.global.f32 	%f818, [%rd141+12];
	div.rn.f32 	%f819, %f818, %f843;
	st.global.f32 	[%rd142+12], %f819;
	ld.global.f32 	%f820, [%rd141+16];
	div.rn.f32 	%f821, %f820, %f843;
	st.global.f32 	[%rd142+16], %f821;
	ld.global.f32 	%f822, [%rd141+20];
	div.rn.f32 	%f823, %f822, %f843;
	st.global.f32 	[%rd142+20], %f823;
	ld.global.f32 	%f824, [%rd141+24];
	div.rn.f32 	%f825, %f824, %f843;
	st.global.f32 	[%rd142+24], %f825;
	ld.global.f32 	%f826, [%rd141+28];
	div.rn.f32 	%f827, %f826, %f843;
	st.global.f32 	[%rd142+28], %f827;
	add.s32 	%r449, %r449, 8;
$L__BB0_134:
	setp.eq.s32 	%p129, %r174, 0;
	@%p129 bra 	$L__BB0_140;
	and.b32  	%r177, %r188, 3;
	setp.lt.u32 	%p130, %r174, 4;
	@%p130 bra 	$L__BB0_137;
	add.s32 	%r390, %r449, %r2;
	mul.wide.s32 	%rd143, %r390, 4;
	add.s64 	%rd144, %rd6, %rd143;
	ld.global.f32 	%f828, [%rd144];
	div.rn.f32 	%f829, %f828, %f843;
	add.s64 	%rd145, %rd5, %rd143;
	st.global.f32 	[%rd145], %f829;
	ld.global.f32 	%f830, [%rd144+4];
	div.rn.f32 	%f831, %f830, %f843;
	st.global.f32 	[%rd145+4], %f831;
	ld.global.f32 	%f832, [%rd144+8];
	div.rn.f32 	%f833, %f832, %f843;
	st.global.f32 	[%rd145+8], %f833;
	ld.global.f32 	%f834, [%rd144+12];
	div.rn.f32 	%f835, %f834, %f843;
	st.global.f32 	[%rd145+12], %f835;
	add.s32 	%r449, %r449, 4;
$L__BB0_137:
	setp.eq.s32 	%p131, %r177, 0;
	@%p131 bra 	$L__BB0_140;
	add.s32 	%r453, %r449, %r2;
	neg.s32 	%r452, %r177;
$L__BB0_139:
	.pragma "nounroll";
	mul.wide.s32 	%rd146, %r453, 4;
	add.s64 	%rd147, %rd5, %rd146;
	add.s64 	%rd148, %rd6, %rd146;
	ld.global.f32 	%f836, [%rd148];
	div.rn.f32 	%f837, %f836, %f843;
	st.global.f32 	[%rd147], %f837;
	add.s32 	%r453, %r453, 1;
	add.s32 	%r452, %r452, 1;
	setp.ne.s32 	%p132, %r452, 0;
	@%p132 bra 	$L__BB0_139;
$L__BB0_140:
	ret;
$L__BB0_141:
	add.s32 	%r134, %r189, -1;
	and.b32  	%r135, %r189, 7;
	add.s32 	%r136, %r135, -1;
	and.b32  	%r137, %r189, 3;
	and.b32  	%r138, %r189, 2147483640;
	and.b32  	%r139, %r189, 1;
	mov.f32 	%f876, 0fFF800000;
	mov.f32 	%f843, 0f00000000;
	mov.b32 	%r436, 0;
	mov.u32 	%r437, %r436;
$L__BB0_142:
	mov.u32 	%r144, %r437;
	add.s32 	%r437, %r144, %r189;
	min.s32 	%r206, %r186, %r437;
	add.s32 	%r146, %r206, %r436;
	max.s32 	%r147, %r146, 1;
	and.b32  	%r148, %r147, 3;
	and.b32  	%r149, %r147, 7;
	setp.lt.s32 	%p14, %r437, %r186;
	sub.s32 	%r207, %r186, %r144;
	selp.b32 	%r150, %r189, %r207, %p14;
	setp.lt.s32 	%p15, %r150, 1;
	@%p15 bra 	$L__BB0_170;
	setp.lt.s32 	%p16, %r189, 1;
	@%p16 bra 	$L__BB0_155;
	setp.lt.u32 	%p17, %r134, 7;
	mov.b32 	%r439, 0;
	@%p17 bra 	$L__BB0_147;
	mov.b32 	%r441, 0;
$L__BB0_146:
	.pragma "nounroll";
	add.s32 	%r210, %r441, %r13;
	mul.wide.s32 	%rd26, %r210, 4;
	add.s64 	%rd27, %rd4, %rd26;
	mov.b32 	%r211, 0;
	st.global.u32 	[%rd27], %r211;
	st.global.u32 	[%rd27+4], %r211;
	st.global.u32 	[%rd27+8], %r211;
	st.global.u32 	[%rd27+12], %r211;
	st.global.u32 	[%rd27+16], %r211;
	st.global.u32 	[%rd27+20], %r211;
	st.global.u32 	[%rd27+24], %r211;
	st.global.u32 	[%rd27+28], %r211;
	add.s32 	%r441, %r441, 8;
	setp.eq.s32 	%p18, %r441, %r138;
	mov.u32 	%r439, %r138;
	@%p18 bra 	$L__BB0_147;
	bra.uni 	$L__BB0_146;
$L__BB0_147:
	setp.eq.s32 	%p19, %r135, 0;
	@%p19 bra 	$L__BB0_155;
	setp.lt.u32 	%p20, %r136, 3;
	@%p20 bra 	$L__BB0_150;
	add.s32 	%r212, %r439, %r13;
	mul.wide.s32 	%rd28, %r212, 4;
	add.s64 	%rd29, %rd4, %rd28;
	mov.b32 	%r213, 0;
	st.global.u32 	[%rd29], %r213;
	st.global.u32 	[%rd29+4], %r213;
	st.global.u32 	[%rd29+8], %r213;
	st.global.u32 	[%rd29+12], %r213;
	add.s32 	%r439, %r439, 4;
$L__BB0_150:
	setp.eq.s32 	%p21, %r137, 0;
	@%p21 bra 	$L__BB0_155;
	setp.eq.s32 	%p22, %r137, 1;
	@%p22 bra 	$L__BB0_153;
	add.s32 	%r214, %r439, %r13;
	mul.wide.s32 	%rd30, %r214, 4;
	add.s64 	%rd31, %rd4, %rd30;
	mov.b32 	%r215, 0;
	st.global.u32 	[%rd31], %r215;
	st.global.u32 	[%rd31+4], %r215;
	add.s32 	%r439, %r439, 2;
$L__BB0_153:
	setp.eq.s32 	%p23, %r139, 0;
	@%p23 bra 	$L__BB0_155;
	add.s32 	%r216, %r439, %r13;
	mul.wide.s32 	%rd32, %r216, 4;
	add.s64 	%rd33, %rd4, %rd32;
	mov.b32 	%r217, 0;
	st.global.u32 	[%rd33], %r217;
$L__BB0_155:
	sqrt.rn.f32 	%f54, %f1;
	mov.f32 	%f867, 0fFF800000;
	mov.b32 	%r442, 0;
$L__BB0_156:
	add.s32 	%r219, %r442, %r13;
	mul.wide.s32 	%rd34, %r219, 4;
	add.s64 	%rd35, %rd4, %rd34;
	ld.global.f32 	%f77, [%rd35];
	div.rn.f32 	%f78, %f77, %f54;
	st.global.f32 	[%rd35], %f78;
	setp.gt.f32 	%p24, %f78, %f867;
	selp.f32 	%f867, %f78, %f867, %p24;
	add.s32 	%r442, %r442, 1;
	setp.lt.s32 	%p25, %r442, %r150;
	add.s32 	%r220, %r442, %r144;
	setp.lt.s32 	%p26, %r220, %r186;
	and.pred  	%p27, %p25, %p26;
	@%p27 bra 	$L__BB0_156;
	setp.gt.f32 	%p28, %f867, %f876;
	selp.f32 	%f57, %f867, %f876, %p28;
	setp.lt.s32 	%p29, %r144, 1;
	@%p29 bra 	$L__BB0_159;
	sub.f32 	%f79, %f876, %f57;
	fma.rn.f32 	%f80, %f79, 0f3BBB989D, 0f3F000000;
	cvt.sat.f32.f32 	%f81, %f80;
	mov.f32 	%f82, 0f4B400001;
	mov.f32 	%f83, 0f437C0000;
	fma.rm.f32 	%f84, %f81, %f83, %f82;
	add.f32 	%f85, %f84, 0fCB40007F;
	neg.f32 	%f86, %f85;
	fma.rn.f32 	%f87, %f79, 0f3FB8AA3B, %f86;
	fma.rn.f32 	%f88, %f79, 0f32A57060, %f87;
	mov.b32 	%r221, %f84;
	shl.b32 	%r222, %r221, 23;
	mov.b32 	%f89, %r222;
	ex2.approx.ftz.f32 	%f90, %f88;
	mul.f32 	%f91, %f90, %f89;
	mul.f32 	%f843, %f843, %f91;
$L__BB0_159:
	setp.lt.s32 	%p30, %r146, 8;
	mov.b32 	%r445, 0;
	@%p30 bra 	$L__BB0_162;
	and.b32  	%r445, %r147, 2147483640;
	mov.b32 	%r443, 0;
$L__BB0_161:
	.pragma "nounroll";
	add.s32 	%r225, %r443, %r13;
	mul.wide.s32 	%rd36, %r225, 4;
	add.s64 	%rd37, %rd4, %rd36;
	ld.global.f32 	%f93, [%rd37];
	sub.f32 	%f94, %f93, %f57;
	fma.rn.f32 	%f95, %f94, 0f3BBB989D, 0f3F000000;
	cvt.sat.f32.f32 	%f96, %f95;
	mov.f32 	%f97, 0f4B400001;
	mov.f32 	%f98, 0f437C0000;
	fma.rm.f32 	%f99, %f96, %f98, %f97;
	add.f32 	%f100, %f99, 0fCB40007F;
	neg.f32 	%f101, %f100;
	fma.rn.f32 	%f102, %f94, 0f3FB8AA3B, %f101;
	fma.rn.f32 	%f103, %f94, 0f32A57060, %f102;
	mov.b32 	%r226, %f99;
	shl.b32 	%r227, %r226, 23;
	mov.b32 	%f104, %r227;
	ex2.approx.ftz.f32 	%f105, %f103;
	fma.rn.f32 	%f106, %f105, %f104, %f843;
	ld.global.f32 	%f107, [%rd37+4];
	sub.f32 	%f108, %f107, %f57;
	fma.rn.f32 	%f109, %f108, 0f3BBB989D, 0f3F000000;
	cvt.sat.f32.f32 	%f110, %f109;
	fma.rm.f32 	%f111, %f110, %f98, %f97;
	add.f32 	%f112, %f111, 0fCB40007F;
	neg.f32 	%f113, %f112;
	fma.rn.f32 	%f114, %f108, 0f3FB8AA3B, %f113;
	fma.rn.f32 	%f115, %f108, 0f32A57060, %f114;
	mov.b32 	%r228, %f111;
	shl.b32 	%r229, %r228, 23;
	mov.b32 	%f116, %r229;
	ex2.approx.ftz.f32 	%f117, %f115;
	fma.rn.f32 	%f118, %f117, %f116, %f106;
	ld.global.f32 	%f119, [%rd37+8];
	sub.f32 	%f120, %f119, %f57;
	fma.rn.f32 	%f121, %f120, 0f3BBB989D, 0f3F000000;
	cvt.sat.f32.f32 	%f122, %f121;
	fma.rm.f32 	%f123, %f122, %f98, %f97;
	add.f32 	%f124, %f123, 0fCB40007F;
	neg.f32 	%f125, %f124;
	fma.rn.f32 	%f126, %f120, 0f3FB8AA3B, %f125;
	fma.rn.f32 	%f127, %f120, 0f32A57060, %f126;
	mov.b32 	%r230, %f123;
	shl.b32 	%r231, %r230, 23;
	mov.b32 	%f128, %r231;
	ex2.approx.ftz.f32 	%f129, %f127;
	fma.rn.f32 	%f130, %f129, %f128, %f118;
	ld.global.f32 	%f131, [%rd37+12];
	sub.f32 	%f132, %f131, %f57;
	fma.rn.f32 	%f133, %f132, 0f3BBB989D, 0f3F000000;
	cvt.sat.f32.f32 	%f134, %f133;
	fma.rm.f32 	%f135, %f134, %f98, %f97;
	add.f32 	%f136, %f135, 0fCB40007F;
	neg.f32 	%f137, %f136;
	fma.rn.f32 	%f138, %f132, 0f3FB8AA3B, %f137;
	fma.rn.f32 	%f139, %f132, 0f32A57060, %f138;
	mov.b32 	%r232, %f135;
	shl.b32 	%r233, %r232, 23;
	mov.b32 	%f140, %r233;
	ex2.approx.ftz.f32 	%f141, %f139;
	fma.rn.f32 	%f142, %f141, %f140, %f130;
	ld.global.f32 	%f143, [%rd37+16];
	sub.f32 	%f144, %f143, %f57;
	fma.rn.f32 	%f145, %f144, 0f3BBB989D, 0f3F000000;
	cvt.sat.f32.f32 	%f146, %f145;
	fma.rm.f32 	%f147, %f146, %f98, %f97;
	add.f32 	%f148, %f147, 0fCB40007F;
	neg.f32 	%f149, %f148;
	fma.rn.f32 	%f150, %f144, 0f3FB8AA3B, %f149;
	fma.rn.f32 	%f151, %f144, 0f32A57060, %f150;
	mov.b32 	%r234, %f147;
	shl.b32 	%r235, %r234, 23;
	mov.b32 	%f152, %r235;
	ex2.approx.ftz.f32 	%f153, %f151;
	fma.rn.f32 	%f154, %f153, %f152, %f142;
	ld.global.f32 	%f155, [%rd37+20];
	sub.f32 	%f156, %f155, %f57;
	fma.rn.f32 	%f157, %f156, 0f3BBB989D, 0f3F000000;
	cvt.sat.f32.f32 	%f158, %f157;
	fma.rm.f32 	%f159, %f158, %f98, %f97;
	add.f32 	%f160, %f159, 0fCB40007F;
	neg.f32 	%f161, %f160;
	fma.rn.f32 	%f162, %f156, 0f3FB8AA3B, %f161;
	fma.rn.f32 	%f163, %f156, 0f32A57060, %f162;
	mov.b32 	%r236, %f159;
	shl.b32 	%r237, %r236, 23;
	mov.b32 	%f164, %r237;
	ex2.approx.ftz.f32 	%f165, %f163;
	fma.rn.f32 	%f166, %f165, %f164, %f154;
	ld.global.f32 	%f167, [%rd37+24];
	sub.f32 	%f168, %f167, %f57;
	fma.rn.f32 	%f169, %f168, 0f3BBB989D, 0f3F000000;
	cvt.sat.f32.f32 	%f170, %f169;
	fma.rm.f32 	%f171, %f170, %f98, %f97;
	add.f32 	%f172, %f171, 0fCB40007F;
	neg.f32 	%f173, %f172;
	fma.rn.f32 	%f174, %f168, 0f3FB8AA3B, %f173;
	fma.rn.f32 	%f175, %f168, 0f32A57060, %f174;
	mov.b32 	%r238, %f171;
	shl.b32 	%r239, %r238, 23;
	mov.b32 	%f176, %r239;
	ex2.approx.ftz.f32 	%f177, %f175;
	fma.rn.f32 	%f178, %f177, %f176, %f166;
	ld.global.f32 	%f179, [%rd37+28];
	sub.f32 	%f180, %f179, %f57;
	fma.rn.f32 	%f181, %f180, 0f3BBB989D, 0f3F000000;
	cvt.sat.f32.f32 	%f182, %f181;
	fma.rm.f32 	%f183, %f182, %f98, %f97;
	add.f32 	%f184, %f183, 0fCB40007F;
	neg.f32 	%f185, %f184;
	fma.rn.f32 	%f186, %f180, 0f3FB8AA3B, %f185;
	fma.rn.f32 	%f187, %f180, 0f32A57060, %f186;
	mov.b32 	%r240, %f183;
	shl.b32 	%r241, %r240, 23;
	mov.b32 	%f188, %r241;
	ex2.approx.ftz.f32 	%f189, %f187;
	fma.rn.f32 	%f843, %f189, %f188, %f178;
	add.s32 	%r443, %r443, 8;
	setp.ne.s32 	%p31, %r443, %r445;
	@%p31 bra 	$L__BB0_161;
$L__BB0_162:
	setp.eq.s32 	%p32, %r149, 0;
	mov.f32 	%f876, %f57;
	@%p32 bra 	$L__BB0_170;
	setp.lt.u32 	%p33, %r149, 4;
	@%p33 bra 	$L__BB0_165;
	add.s32 	%r242, %r445, %r13;
	mul.wide.s32 	%rd38, %r242, 4;
	add.s64 	%rd39, %rd4, %rd38;
	ld.global.f32 	%f191, [%rd39];
	sub.f32 	%f192, %f191, %f57;
	fma.rn.f32 	%f193, %f192, 0f3BBB989D, 0f3F000000;
	cvt.sat.f32.f32 	%f194, %f193;
	mov.f32 	%f195, 0f4B400001;
	mov.f32 	%f196, 0f437C0000;
	fma.rm.f32 	%f197, %f194, %f196, %f195;
	add.f32 	%f198, %f197, 0fCB40007F;
	neg.f32 	%f199, %f198;
	fma.rn.f32 	%f200, %f192, 0f3FB8AA3B, %f199;
	fma.rn.f32 	%f201, %f192, 0f32A57060, %f200;
	mov.b32 	%r243, %f197;
	shl.b32 	%r244, %r243, 23;
	mov.b32 	%f202, %r244;
	ex2.approx.ftz.f32 	%f203, %f201;
	fma.rn.f32 	%f204, %f203, %f202, %f843;
	ld.global.f32 	%f205, [%rd39+4];
	sub.f32 	%f206, %f205, %f57;
	fma.rn.f32 	%f207, %f206, 0f3BBB989D, 0f3F000000;
	cvt.sat.f32.f32 	%f208, %f207;
	fma.rm.f32 	%f209, %f208, %f196, %f195;
	add.f32 	%f210, %f209, 0fCB40007F;
	neg.f32 	%f211, %f210;
	fma.rn.f32 	%f212, %f206, 0f3FB8AA3B, %f211;
	fma.rn.f32 	%f213, %f206, 0f32A57060, %f212;
	mov.b32 	%r245, %f209;
	shl.b32 	%r246, %r245, 23;
	mov.b32 	%f214, %r246;
	ex2.approx.ftz.f32 	%f215, %f213;
	fma.rn.f32 	%f216, %f215, %f214, %f204;
	ld.global.f32 	%f217, [%rd39+8];
	sub.f32 	%f218, %f217, %f57;
	fma.rn.f32 	%f219, %f218, 0f3BBB989D, 0f3F000000;
	cvt.sat.f32.f32 	%f220, %f219;
	fma.rm.f32 	%f221, %f220, %f196, %f195;
	add.f32 	%f222, %f221, 0fCB40007F;
	neg.f32 	%f223, %f222;
	fma.rn.f32 	%f224, %f218, 0f3FB8AA3B, %f223;
	fma.rn.f32 	%f225, %f218, 0f32A57060, %f224;
	mov.b32 	%r247, %f221;
	shl.b32 	%r248, %r247, 23;
	mov.b32 	%f226, %r248;
	ex2.approx.ftz.f32 	%f227, %f225;
	fma.rn.f32 	%f228, %f227, %f226, %f216;
	ld.global.f32 	%f229, [%rd39+12];
	sub.f32 	%f230, %f229, %f57;
	fma.rn.f32 	%f231, %f230, 0f3BBB989D, 0f3F000000;
	cvt.sat.f32.f32 	%f232, %f231;
	fma.rm.f32 	%f233, %f232, %f196, %f195;
	add.f32 	%f234, %f233, 0fCB40007F;
	neg.f32 	%f235, %f234;
	fma.rn.f32 	%f236, %f230, 0f3FB8AA3B, %f235;
	fma.rn.f32 	%f237, %f230, 0f32A57060, %f236;
	mov.b32 	%r249, %f233;
	shl.b32 	%r250, %r249, 23;
	mov.b32 	%f238, %r250;
	ex2.approx.ftz.f32 	%f239, %f237;
	fma.rn.f32 	%f843, %f239, %f238, %f228;
	add.s32 	%r445, %r445, 4;
$L__BB0_165:
	setp.eq.s32 	%p34, %r148, 0;
	mov.f32 	%f876, %f57;
	@%p34 bra 	$L__BB0_170;
	setp.eq.s32 	%p35, %r148, 1;
	@%p35 bra 	$L__BB0_168;
	add.s32 	%r251, %r445, %r13;
	mul.wide.s32 	%rd40, %r251, 4;
	add.s64 	%rd41, %rd4, %rd40;
	ld.global.f32 	%f241, [%rd41];
	sub.f32 	%f242, %f241, %f57;
	fma.rn.f32 	%f243, %f242, 0f3BBB989D, 0f3F000000;
	cvt.sat.f32.f32 	%f244, %f243;
	mov.f32 	%f245, 0f4B400001;
	mov.f32 	%f246, 0f437C0000;
	fma.rm.f32 	%f247, %f244, %f246, %f245;
	add.f32 	%f248, %f247, 0fCB40007F;
	neg.f32 	%f249, %f248;
	fma.rn.f32 	%f250, %f242, 0f3FB8AA3B, %f249;
	fma.rn.f32 	%f251, %f242, 0f32A57060, %f250;
	mov.b32 	%r252, %f247;
	shl.b32 	%r253, %r252, 23;
	mov.b32 	%f252, %r253;
	ex2.approx.ftz.f32 	%f253, %f251;
	fma.rn.f32 	%f254, %f253, %f252, %f843;
	ld.global.f32 	%f255, [%rd41+4];
	sub.f32 	%f256, %f255, %f57;
	fma.rn.f32 	%f257, %f256, 0f3BBB989D, 0f3F000000;
	cvt.sat.f32.f32 	%f258, %f257;
	fma.rm.f32 	%f259, %f258, %f246, %f245;
	add.f32 	%f260, %f259, 0fCB40007F;
	neg.f32 	%f261, %f260;
	fma.rn.f32 	%f262, %f256, 0f3FB8AA3B, %f261;
	fma.rn.f32 	%f263, %f256, 0f32A57060, %f262;
	mov.b32 	%r254, %f259;
	shl.b32 	%r255, %r254, 23;
	mov.b32 	%f264, %r255;
	ex2.approx.ftz.f32 	%f265, %f263;
	fma.rn.f32 	%f843, %f265, %f264, %f254;
	add.s32 	%r445, %r445, 2;
$L__BB0_168:
	and.b32  	%r256, %r147, 1;
	setp.eq.b32 	%p36, %r256, 1;
	not.pred 	%p37, %p36;
	mov.f32 	%f876, %f57;
	@%p37 bra 	$L__BB0_170;
	add.s32 	%r257, %r445, %r13;
	mul.wide.s32 	%rd42, %r257, 4;
	add.s64 	%rd43, %rd4, %rd42;
	ld.global.f32 	%f266, [%rd43];
	sub.f32 	%f267, %f266, %f57;
	fma.rn.f32 	%f268, %f267, 0f3BBB989D, 0f3F000000;
	cvt.sat.f32.f32 	%f269, %f268;
	mov.f32 	%f270, 0f4B400001;
	mov.f32 	%f271, 0f437C0000;
	fma.rm.f32 	%f272, %f269, %f271, %f270;
	add.f32 	%f273, %f272, 0fCB40007F;
	neg.f32 	%f274, %f273;
	fma.rn.f32 	%f275, %f267, 0f3FB8AA3B, %f274;
	fma.rn.f32 	%f276, %f267, 0f32A57060, %f275;
	mov.b32 	%r258, %f272;
	shl.b32 	%r259, %r258, 23;
	mov.b32 	%f277, %r259;
	ex2.approx.ftz.f32 	%f278, %f276;
	fma.rn.f32 	%f843, %f278, %f277, %f843;
	mov.f32 	%f876, %f57;
$L__BB0_170:
	setp.lt.s32 	%p38, %r437, %r186;
	sub.s32 	%r436, %r436, %r189;
	@%p38 bra 	$L__BB0_142;
	bra.uni 	$L__BB0_127;

}


// ===== COMPILED SASS (sm_100) =====

	.target	sm_100

	.elftype	@"ET_EXEC"


//--------------------- .note.nv.tkinfo           --------------------------
	.section	.note.nv.tkinfo,"",@"SHT_NOTE"
	.sectionflags	@"SHF_NOTE_NV_TKINFO"
	.tkinfo
        /*0018*/ 	.word	0x00000002
        /*0030*/ 	.string	""
        /*0030*/ 	.string	"ptxas"
        /*0030*/ 	.string	"Cuda compilation tools, release 13.0, V13.0.88"
        /*0030*/ 	.string	"Build cuda_13.0.r13.0/compiler.36424714_0"
        /*0030*/ 	.string	"-arch sm_100 -m 64 "



//--------------------- .note.nv.cuinfo           --------------------------
	.section	.note.nv.cuinfo,"",@"SHT_NOTE"
	.sectionflags	@"SHF_NOTE_NV_CUINFO"
        /*0018*/ 	.short	0x0002
        /*001a*/ 	.short	0x0064
        /*001c*/ 	.short	0x0082
	.zero		2


//--------------------- .nv.info                  --------------------------
	.section	.nv.info,"",@"SHT_CUDA_INFO"
	.align	4


	//----- nvinfo : EIATTR_REGCOUNT
	.align		4
        /*0000*/ 	.byte	0x04, 0x2f
        /*0002*/ 	.short	(.L_1 - .L_0)
	.align		4
.L_0:
        /*0004*/ 	.word	index@(_Z22flash_attention_kernelPfS_S_S_iiiiS_S_)
        /*0008*/ 	.word	0x00000030


	//----- nvinfo : EIATTR_FRAME_SIZE
	.align		4
.L_1:
        /*000c*/ 	.byte	0x04, 0x11
        /*000e*/ 	.short	(.L_3 - .L_2)
	.align		4
.L_2:
        /*0010*/ 	.word	index@($__internal_1_$__cuda_sm3x_div_rn_noftz_f32_slowpath)
        /*0014*/ 	.word	0x00000000


	//----- nvinfo : EIATTR_FRAME_SIZE
	.align		4
.L_3:
        /*0018*/ 	.byte	0x04, 0x11
        /*001a*/ 	.short	(.L_5 - .L_4)
	.align		4
.L_4:
        /*001c*/ 	.word	index@($__internal_0_$__cuda_sm20_sqrt_rn_f32_slowpath)
        /*0020*/ 	.word	0x00000000


	//----- nvinfo : EIATTR_FRAME_SIZE
	.align		4
.L_5:
        /*0024*/ 	.byte	0x04, 0x11
        /*0026*/ 	.short	(.L_7 - .L_6)
	.align		4
.L_6:
        /*0028*/ 	.word	index@(_Z22flash_attention_kernelPfS_S_S_iiiiS_S_)
        /*002c*/ 	.word	0x00000000


	//----- nvinfo : EIATTR_MIN_STACK_SIZE
	.align		4
.L_7:
        /*0030*/ 	.byte	0x04, 0x12
        /*0032*/ 	.short	(.L_9 - .L_8)
	.align		4
.L_8:
        /*0034*/ 	.word	index@(_Z22flash_attention_kernelPfS_S_S_iiiiS_S_)
        /*0038*/ 	.word	0x00000000
.L_9:


//--------------------- .nv.compat                --------------------------
	.section	.nv.compat,"",@"SHT_CUDA_COMPAT_INFO"
	.align	4
        /*0000*/ 	.byte	0x02, 0x09, 0x00, 0x00, 0x02, 0x02, 0x01, 0x00, 0x02, 0x05, 0x05, 0x00, 0x03, 0x07, 0x01, 0x01
        /*0010*/ 	.byte	0x02, 0x03, 0x00, 0x00, 0x02, 0x06, 0x01, 0x00, 0x04, 0x0b, 0x08, 0x00, 0x01, 0x00, 0x00, 0x00
        /*0020*/ 	.byte	0x00, 0x00, 0x00, 0x00


//--------------------- .nv.info._Z22flash_attention_kernelPfS_S_S_iiiiS_S_ --------------------------
	.section	.nv.info._Z22flash_attention_kernelPfS_S_S_iiiiS_S_,"",@"SHT_CUDA_INFO"
	.sectionflags	@""
	.align	4


	//----- nvinfo : EIATTR_CUDA_API_VERSION
	.align		4
        /*0000*/ 	.byte	0x04, 0x37
        /*0002*/ 	.short	(.L_11 - .L_10)
.L_10:
        /*0004*/ 	.word	0x00000082


	//----- nvinfo : EIATTR_KPARAM_INFO
	.align		4
.L_11:
        /*0008*/ 	.byte	0x04, 0x17
        /*000a*/ 	.short	(.L_13 - .L_12)
.L_12:
        /*000c*/ 	.word	0x00000000
        /*0010*/ 	.short	0x0009
        /*0012*/ 	.short	0x0038
        /*0014*/ 	.byte	0x00, 0xf5, 0x21, 0x00


	//----- nvinfo : EIATTR_KPARAM_INFO
	.align		4
.L_13:
        /*0018*/ 	.byte	0x04, 0x17
        /*001a*/ 	.short	(.L_15 - .L_14)
.L_14:
        /*001c*/ 	.word	0x00000000
        /*0020*/ 	.short	0x0008
        /*0022*/ 	.short	0x0030
        /*0024*/ 	.byte	0x00, 0xf5, 0x21, 0x00


	//----- nvinfo : EIATTR_KPARAM_INFO
	.align		4
.L_15:
        /*0028*/ 	.byte	0x04, 0x17
        /*002a*/ 	.short	(.L_17 - .L_16)
.L_16:
        /*002c*/ 	.word	0x00000000
        /*0030*/ 	.short	0x0007
        /*0032*/ 	.short	0x002c
        /*0034*/ 	.byte	0x00, 0xf0, 0x11, 0x00


	//----- nvinfo : EIATTR_KPARAM_INFO
	.align		4
.L_17:
        /*0038*/ 	.byte	0x04, 0x17
        /*003a*/ 	.short	(.L_19 - .L_18)
.L_18:
        /*003c*/ 	.word	0x00000000
        /*0040*/ 	.short	0x0006
        /*0042*/ 	.short	0x0028
        /*0044*/ 	.byte	0x00, 0xf0, 0x11, 0x00


	//----- nvinfo : EIATTR_KPARAM_INFO
	.align		4
.L_19:
        /*0048*/ 	.byte	0x04, 0x17
        /*004a*/ 	.short	(.L_21 - .L_20)
.L_20:
        /*004c*/ 	.word	0x00000000
        /*0050*/ 	.short	0x0005
        /*0052*/ 	.short	0x0024
        /*0054*/ 	.byte	0x00, 0xf0, 0x11, 0x00


	//----- nvinfo : EIATTR_KPARAM_INFO
	.align		4
.L_21:
        /*0058*/ 	.byte	0x04, 0x17
        /*005a*/ 	.short	(.L_23 - .L_22)
.L_22:
        /*005c*/ 	.word	0x00000000
        /*0060*/ 	.short	0x0004
        /*0062*/ 	.short	0x0020
        /*0064*/ 	.byte	0x00, 0xf0, 0x11, 0x00


	//----- nvinfo : EIATTR_KPARAM_INFO
	.align		4
.L_23:
        /*0068*/ 	.byte	0x04, 0x17
        /*006a*/ 	.short	(.L_25 - .L_24)
.L_24:
        /*006c*/ 	.word	0x00000000
        /*0070*/ 	.short	0x0003
        /*0072*/ 	.short	0x0018
        /*0074*/ 	.byte	0x00, 0xf5, 0x21, 0x00


	//----- nvinfo : EIATTR_KPARAM_INFO
	.align		4
.L_25:
        /*0078*/ 	.byte	0x04, 0x17
        /*007a*/ 	.short	(.L_27 - .L_26)
.L_26:
        /*007c*/ 	.word	0x00000000
        /*0080*/ 	.short	0x0002
        /*0082*/ 	.short	0x0010
        /*0084*/ 	.byte	0x00, 0xf5, 0x21, 0x00


	//----- nvinfo : EIATTR_KPARAM_INFO
	.align		4
.L_27:
        /*0088*/ 	.byte	0x04, 0x17
        /*008a*/ 	.short	(.L_29 - .L_28)
.L_28:
        /*008c*/ 	.word	0x00000000
        /*0090*/ 	.short	0x0001
        /*0092*/ 	.short	0x0008
        /*0094*/ 	.byte	0x00, 0xf5, 0x21, 0x00


	//----- nvinfo : EIATTR_KPARAM_INFO
	.align		4
.L_29:
        /*0098*/ 	.byte	0x04, 0x17
        /*009a*/ 	.short	(.L_31 - .L_30)
.L_30:
        /*009c*/ 	.word	0x00000000
        /*00a0*/ 	.short	0x0000
        /*00a2*/ 	.short	0x0000
        /*00a4*/ 	.byte	0x00, 0xf5, 0x21, 0x00


	//----- nvinfo : EIATTR_SPARSE_MMA_MASK
	.align		4
.L_31:
        /*00a8*/ 	.byte	0x03, 0x50
        /*00aa*/ 	.short	0x0000


	//----- nvinfo : EIATTR_MAXREG_COUNT
	.align		4
        /*00ac*/ 	.byte	0x03, 0x1b
        /*00ae*/ 	.short	0x00ff


	//----- nvinfo : EIATTR_MERCURY_ISA_VERSION
	.align		4
        /*00b0*/ 	.byte	0x03, 0x5f
        /*00b2*/ 	.short	0x0101


	//----- nvinfo : EIATTR_VRC_CTA_INIT_COUNT
	.align		4
        /*00b4*/ 	.byte	0x02, 0x4a
	.zero		1
	.zero		1


	//----- nvinfo : EIATTR_EXIT_INSTR_OFFSETS
	.align		4
        /*00b8*/ 	.byte	0x04, 0x1c
        /*00ba*/ 	.short	(.L_33 - .L_32)


	//   ....[0]....
.L_32:
        /*00bc*/ 	.word	0x00000070


	//   ....[1]....
        /*00c0*/ 	.word	0x00005ce0


	//   ....[2]....
        /*00c4*/ 	.word	0x00006f60


	//   ....[3]....
        /*00c8*/ 	.word	0x00007890


	//   ....[4]....
        /*00cc*/ 	.word	0x00007d80


	//   ....[5]....
        /*00d0*/ 	.word	0x00007f30


	//----- nvinfo : EIATTR_CRS_STACK_SIZE
	.align		4
.L_33:
        /*00d4*/ 	.byte	0x04, 0x1e
        /*00d6*/ 	.short	(.L_35 - .L_34)
.L_34:
        /*00d8*/ 	.word	0x00000000


	//----- nvinfo : EIATTR_CBANK_PARAM_SIZE
	.align		4
.L_35:
        /*00dc*/ 	.byte	0x03, 0x19
        /*00de*/ 	.short	0x0040


	//----- nvinfo : EIATTR_PARAM_CBANK
	.align		4
        /*00e0*/ 	.byte	0x04, 0x0a
        /*00e2*/ 	.short	(.L_37 - .L_36)
	.align		4
.L_36:
        /*00e4*/ 	.word	index@(.nv.constant0._Z22flash_attention_kernelPfS_S_S_iiiiS_S_)
        /*00e8*/ 	.short	0x0380
        /*00ea*/ 	.short	0x0040


	//----- nvinfo : EIATTR_SW_WAR
	.align		4
.L_37:
        /*00ec*/ 	.byte	0x04, 0x36
        /*00ee*/ 	.short	(.L_39 - .L_38)
.L_38:
        /*00f0*/ 	.word	0x00000008
.L_39:


//--------------------- .nv.callgraph             --------------------------
	.section	.nv.callgraph,"",@"SHT_CUDA_CALLGRAPH"
	.align	4
	.sectionentsize	8
	.align		4
        /*0000*/ 	.word	0x00000000
	.align		4
        /*0004*/ 	.word	0xffffffff
	.align		4
        /*0008*/ 	.word	0x00000000
	.align		4
        /*000c*/ 	.word	0xfffffffe
	.align		4
        /*0010*/ 	.word	0x00000000
	.align		4
        /*0014*/ 	.word	0xfffffffd
	.align		4
        /*0018*/ 	.word	0x00000000
	.align		4
        /*001c*/ 	.word	0xfffffffc


//--------------------- .text._Z22flash_attention_kernelPfS_S_S_iiiiS_S_ --------------------------
	.section	.text._Z22flash_attention_kernelPfS_S_S_iiiiS_S_,"ax",@progbits
	.align	128
        .global         _Z22flash_attention_kernelPfS_S_S_iiiiS_S_
        .type           _Z22flash_attention_kernelPfS_S_S_iiiiS_S_,@function
        .size           _Z22flash_attention_kernelPfS_S_S_iiiiS_S_,(.L_x_151 - _Z22flash_attention_kernelPfS_S_S_iiiiS_S_)
        .other          _Z22flash_attention_kernelPfS_S_S_iiiiS_S_,@"STO_CUDA_ENTRY STV_DEFAULT"
_Z22flash_attention_kernelPfS_S_S_iiiiS_S_:
.text._Z22flash_attention_kernelPfS_S_S_iiiiS_S_:
[----:B------:R-:W-:Y:S01]  /*0000*/  LDC R1, c[0x0][0x37c] ;  /* 0x0000df00ff017b82 */ /* 0x000fe20000000800 */
[----:B------:R-:W0:Y:S07]  /*0010*/  S2R R3, SR_TID.X ;  /* 0x0000000000037919 */ /* 0x000e2e0000002100 */
[----:B------:R-:W0:Y:S01]  /*0020*/  S2UR UR4, SR_CTAID.X ;  /* 0x00000000000479c3 */ /* 0x000e220000002500 */
[----:B------:R-:W1:Y:S07]  /*0030*/  LDCU UR5, c[0x0][0x3a0] ;  /* 0x00007400ff0577ac */ /* 0x000e6e0008000800 */
[----:B------:R-:W0:Y:S02]  /*0040*/  LDC R4, c[0x0][0x360] ;  /* 0x0000d800ff047b82 */ /* 0x000e240000000800 */
[----:B0-----:R-:W-:-:S05]  /*0050*/  IMAD R4, R4, UR4, R3 ;  /* 0x0000000404047c24 */ /* 0x001fca000f8e0203 */
[----:B-1----:R-:W-:-:S13]  /*0060*/  ISETP.GE.AND P0, PT, R4, UR5, PT ;  /* 0x0000000504007c0c */ /* 0x002fda000bf06270 */
[----:B------:R-:W-:Y:S05]  /*0070*/  @P0 EXIT ;  /* 0x000000000000094d */ /* 0x000fea0003800000 */
[----:B------:R-:W0:Y:S01]  /*0080*/  LDC R21, c[0x0][0x3a8] ;  /* 0x0000ea00ff157b82 */ /* 0x000e220000000800 */
[----:B------:R-:W1:Y:S01]  /*0090*/  LDCU.64 UR8, c[0x0][0x358] ;  /* 0x00006b00ff0877ac */ /* 0x000e620008000a00 */
[C---:B0-----:R-:W-:Y:S01]  /*00a0*/  ISETP.GE.AND P0, PT, R21.reuse, 0x1, PT ;  /* 0x000000011500780c */ /* 0x041fe20003f06270 */
[----:B------:R-:W-:Y:S01]  /*00b0*/  IMAD R5, R4, R21, RZ ;  /* 0x0000001504057224 */ /* 0x000fe200078e02ff */
[----:B------:R-:W-:-:S11]  /*00c0*/  IADD3 R6, PT, PT, R21, -0x1, RZ ;  /* 0xffffffff15067810 */ /* 0x000fd60007ffe0ff */
[----:B-1----:R-:W-:Y:S05]  /*00d0*/  @!P0 BRA `(.L_x_0) ;  /* 0x0000000000c08947 */ /* 0x002fea0003800000 */
[----:B------:R-:W-:Y:S01]  /*00e0*/  ISETP.GE.U32.AND P1, PT, R6, 0x7, PT ;  /* 0x000000070600780c */ /* 0x000fe20003f26070 */
[----:B------:R-:W-:Y:S01]  /*00f0*/  HFMA2 R0, -RZ, RZ, 0, 0 ;  /* 0x00000000ff007431 */ /* 0x000fe200000001ff */
[----:B------:R-:W-:-:S04]  /*0100*/  LOP3.LUT R7, R21, 0x7, RZ, 0xc0, !PT ;  /* 0x0000000715077812 */ /* 0x000fc800078ec0ff */
[----:B------:R-:W-:-:S07]  /*0110*/  ISETP.NE.AND P2, PT, R7, RZ, PT ;  /* 0x000000ff0700720c */ /* 0x000fce0003f45270 */
[----:B------:R-:W-:Y:S06]  /*0120*/  @!P1 BRA `(.L_x_1) ;  /* 0x0000000000409947 */ /* 0x000fec0003800000 */
[----:B------:R-:W0:Y:S01]  /*0130*/  LDC.64 R8, c[0x0][0x3b0] ;  /* 0x0000ec00ff087b82 */ /* 0x000e220000000a00 */
[----:B------:R-:W-:Y:S01]  /*0140*/  LOP3.LUT R0, R21, 0x7ffffff8, RZ, 0xc0, !PT ;  /* 0x7ffffff815007812 */ /* 0x000fe200078ec0ff */
[----:B------:R-:W-:-:S06]  /*0150*/  UMOV UR4, URZ ;  /* 0x000000ff00047c82 */ /* 0x000fcc0008000000 */
.L_x_2:
[----:B-1----:R-:W-:Y:S01]  /*0160*/  IADD3 R3, PT, PT, R5, UR4, RZ ;  /* 0x0000000405037c10 */ /* 0x002fe2000fffe0ff */
[----:B------:R-:W-:-:S04]  /*0170*/  UIADD3 UR4, UPT, UPT, UR4, 0x8, URZ ;  /* 0x0000000804047890 */ /* 0x000fc8000fffe0ff */
[----:B0-----:R-:W-:Y:S02]  /*0180*/  IMAD.WIDE R2, R3, 0x4, R8 ;  /* 0x0000000403027825 */ /* 0x001fe400078e0208 */
[----:B------:R-:W-:-:S03]  /*0190*/  ISETP.NE.AND P1, PT, R0, UR4, PT ;  /* 0x0000000400007c0c */ /* 0x000fc6000bf25270 */
[----:B------:R1:W-:Y:S04]  /*01a0*/  STG.E desc[UR8][R2.64], RZ ;  /* 0x000000ff02007986 */ /* 0x0003e8000c101908 */
[----:B------:R1:W-:Y:S04]  /*01b0*/  STG.E desc[UR8][R2.64+0x4], RZ ;  /* 0x000004ff02007986 */ /* 0x0003e8000c101908 */
[----:B------:R1:W-:Y:S04]  /*01c0*/  STG.E desc[UR8][R2.64+0x8], RZ ;  /* 0x000008ff02007986 */ /* 0x0003e8000c101908 */
[----:B------:R1:W-:Y:S04]  /*01d0*/  STG.E desc[UR8][R2.64+0xc], RZ ;  /* 0x00000cff02007986 */ /* 0x0003e8000c101908 */
[----:B------:R1:W-:Y:S04]  /*01e0*/  STG.E desc[UR8][R2.64+0x10], RZ ;  /* 0x000010ff02007986 */ /* 0x0003e8000c101908 */
[----:B------:R1:W-:Y:S04]  /*01f0*/  STG.E desc[UR8][R2.64+0x14], RZ ;  /* 0x000014ff02007986 */ /* 0x0003e8000c101908 */
[----:B------:R1:W-:Y:S04]  /*0200*/  STG.E desc[UR8][R2.64+0x18], RZ ;  /* 0x000018ff02007986 */ /* 0x0003e8000c101908 */
[----:B------:R1:W-:Y:S01]  /*0210*/  STG.E desc[UR8][R2.64+0x1c], RZ ;  /* 0x00001cff02007986 */ /* 0x0003e2000c101908 */
[----:B------:R-:W-:Y:S05]  /*0220*/  @P1 BRA `(.L_x_2) ;  /* 0xfffffffc00cc1947 */ /* 0x000fea000383ffff */
.L_x_1:
[----:B------:R-:W-:Y:S05]  /*0230*/  @!P2 BRA `(.L_x_0) ;  /* 0x000000000068a947 */ /* 0x000fea0003800000 */
[----:B------:R-:W-:Y:S02]  /*0240*/  ISETP.GE.U32.AND P1, PT, R7, 0x4, PT ;  /* 0x000000040700780c */ /* 0x000fe40003f26070 */
[----:B------:R-:W-:-:S04]  /*0250*/  LOP3.LUT R8, R21, 0x3, RZ, 0xc0, !PT ;  /* 0x0000000315087812 */ /* 0x000fc800078ec0ff */
[----:B------:R-:W-:-:S07]  /*0260*/  ISETP.NE.AND P2, PT, R8, RZ, PT ;  /* 0x000000ff0800720c */ /* 0x000fce0003f45270 */
[----:B------:R-:W-:Y:S06]  /*0270*/  @!P1 BRA `(.L_x_3) ;  /* 0x0000000000209947 */ /* 0x000fec0003800000 */
[----:B-1----:R-:W0:Y:S01]  /*0280*/  LDC.64 R2, c[0x0][0x3b0] ;  /* 0x0000ec00ff027b82 */ /* 0x002e220000000a00 */
[----:B------:R-:W-:Y:S02]  /*0290*/  IADD3 R7, PT, PT, R5, R0, RZ ;  /* 0x0000000005077210 */ /* 0x000fe40007ffe0ff */
[----:B------:R-:W-:-:S03]  /*02a0*/  IADD3 R0, PT, PT, R0, 0x4, RZ ;  /* 0x0000000400007810 */ /* 0x000fc60007ffe0ff */
[----:B0-----:R-:W-:-:S05]  /*02b0*/  IMAD.WIDE R2, R7, 0x4, R2 ;  /* 0x0000000407027825 */ /* 0x001fca00078e0202 */
[----:B------:R0:W-:Y:S04]  /*02c0*/  STG.E desc[UR8][R2.64], RZ ;  /* 0x000000ff02007986 */ /* 0x0001e8000c101908 */
[----:B------:R0:W-:Y:S04]  /*02d0*/  STG.E desc[UR8][R2.64+0x4], RZ ;  /* 0x000004ff02007986 */ /* 0x0001e8000c101908 */
[----:B------:R0:W-:Y:S04]  /*02e0*/  STG.E desc[UR8][R2.64+0x8], RZ ;  /* 0x000008ff02007986 */ /* 0x0001e8000c101908 */
[----:B------:R0:W-:Y:S02]  /*02f0*/  STG.E desc[UR8][R2.64+0xc], RZ ;  /* 0x00000cff02007986 */ /* 0x0001e4000c101908 */
.L_x_3:
[----:B------:R-:W-:Y:S05]  /*0300*/  @!P2 BRA `(.L_x_0) ;  /* 0x000000000034a947 */ /* 0x000fea0003800000 */
[----:B01----:R-:W-:Y:S02]  /*0310*/  LOP3.LUT R2, R21, 0x1, RZ, 0xc0, !PT ;  /* 0x0000000115027812 */ /* 0x003fe400078ec0ff */
[----:B------:R-:W-:Y:S02]  /*0320*/  ISETP.NE.AND P1, PT, R8, 0x1, PT ;  /* 0x000000010800780c */ /* 0x000fe40003f25270 */
[----:B------:R-:W-:-:S11]  /*0330*/  ISETP.NE.U32.AND P2, PT, R2, 0x1, PT ;  /* 0x000000010200780c */ /* 0x000fd60003f45070 */
[----:B------:R-:W0:Y:S01]  /*0340*/  @P1 LDC.64 R2, c[0x0][0x3b0] ;  /* 0x0000ec00ff021b82 */ /* 0x000e220000000a00 */
[----:B------:R-:W-:Y:S02]  /*0350*/  @P1 IADD3 R9, PT, PT, R5, R0, RZ ;  /* 0x0000000005091210 */ /* 0x000fe40007ffe0ff */
[----:B------:R-:W-:-:S04]  /*0360*/  @P1 IADD3 R0, PT, PT, R0, 0x2, RZ ;  /* 0x0000000200001810 */ /* 0x000fc80007ffe0ff */
[----:B------:R-:W-:Y:S01]  /*0370*/  @!P2 IADD3 R7, PT, PT, R5, R0, RZ ;  /* 0x000000000507a210 */ /* 0x000fe20007ffe0ff */
[----:B------:R-:W1:Y:S01]  /*0380*/  @!P2 LDC.64 R10, c[0x0][0x3b0] ;  /* 0x0000ec00ff0aab82 */ /* 0x000e620000000a00 */
[----:B0-----:R-:W-:-:S05]  /*0390*/  @P1 IMAD.WIDE R8, R9, 0x4, R2 ;  /* 0x0000000409081825 */ /* 0x001fca00078e0202 */
[----:B------:R2:W-:Y:S01]  /*03a0*/  @P1 STG.E desc[UR8][R8.64], RZ ;  /* 0x000000ff08001986 */ /* 0x0005e2000c101908 */
[----:B-1----:R-:W-:-:S03]  /*03b0*/  @!P2 IMAD.WIDE R2, R7, 0x4, R10 ;  /* 0x000000040702a825 */ /* 0x002fc600078e020a */
[----:B------:R2:W-:Y:S04]  /*03c0*/  @P1 STG.E desc[UR8][R8.64+0x4], RZ ;  /* 0x000004ff08001986 */ /* 0x0005e8000c101908 */
[----:B------:R2:W-:Y:S02]  /*03d0*/  @!P2 STG.E desc[UR8][R2.64], RZ ;  /* 0x000000ff0200a986 */ /* 0x0005e4000c101908 */
.L_x_0:
[----:B------:R-:W-:Y:S01]  /*03e0*/  UISETP.GE.AND UP0, UPT, UR5, 0x1, UPT ;  /* 0x000000010500788c */ /* 0x000fe2000bf06270 */
[----:B------:R-:W-:-:S08]  /*03f0*/  MOV R7, RZ ;  /* 0x000000ff00077202 */ /* 0x000fd00000000f00 */
[----:B------:R-:W-:Y:S05]  /*0400*/  BRA.U !UP0, `(.L_x_4) ;  /* 0x00000059082c7547 */ /* 0x000fea000b800000 */
[----:B------:R-:W3:Y:S08]  /*0410*/  LDC R13, c[0x0][0x3a4] ;  /* 0x0000e900ff0d7b82 */ /* 0x000ef00000000800 */
[----:B012---:R-:W0:Y:S01]  /*0420*/  LDC R3, c[0x0][0x3ac] ;  /* 0x0000eb00ff037b82 */ /* 0x007e220000000800 */
[----:B---3--:R-:W-:Y:S02]  /*0430*/  ISETP.GE.AND P1, PT, R13, 0x1, PT ;  /* 0x000000010d00780c */ /* 0x008fe40003f26270 */
[----:B------:R-:W-:Y:S01]  /*0440*/  I2FP.F32.S32 R8, R13 ;  /* 0x0000000d00087245 */ /* 0x000fe20000201400 */
[----:B0-----:R-:W-:Y:S01]  /*0450*/  IMAD R9, R4, R3, RZ ;  /* 0x0000000304097224 */ /* 0x001fe200078e02ff */
[----:B------:R-:W-:-:S09]  /*0460*/  IADD3 R10, PT, PT, R3, -0x1, RZ ;  /* 0xffffffff030a7810 */ /* 0x000fd20007ffe0ff */
[----:B------:R-:W-:Y:S05]  /*0470*/  @!P1 BRA `(.L_x_5) ;  /* 0x0000002800e89947 */ /* 0x000fea0003800000 */
[----:B------:R-:W-:Y:S01]  /*0480*/  LOP3.LUT R16, R3, 0x7ffffff8, RZ, 0xc0, !PT ;  /* 0x7ffffff803107812 */ /* 0x000fe200078ec0ff */
[----:B------:R-:W-:Y:S01]  /*0490*/  HFMA2 R7, -RZ, RZ, 0, 0 ;  /* 0x00000000ff077431 */ /* 0x000fe200000001ff */
[----:B------:R-:W-:Y:S01]  /*04a0*/  LOP3.LUT R18, R21, 0x7, RZ, 0xc0, !PT ;  /* 0x0000000715127812 */ /* 0x000fe200078ec0ff */
[----:B------:R-:W-:Y:S01]  /*04b0*/  UMOV UR4, URZ ;  /* 0x000000ff00047c82 */ /* 0x000fe20008000000 */
[C---:B------:R-:W-:Y:S02]  /*04c0*/  LOP3.LUT R11, R13.reuse, 0x7, RZ, 0xc0, !PT ;  /* 0x000000070d0b7812 */ /* 0x040fe400078ec0ff */
[----:B------:R-:W-:Y:S02]  /*04d0*/  LOP3.LUT R12, R13, 0x3, RZ, 0xc0, !PT ;  /* 0x000000030d0c7812 */ /* 0x000fe400078ec0ff */
[C---:B------:R-:W-:Y:S02]  /*04e0*/  LOP3.LUT R17, R21.reuse, 0xf, RZ, 0xc0, !PT ;  /* 0x0000000f15117812 */ /* 0x040fe400078ec0ff */
[----:B------:R-:W-:-:S02]  /*04f0*/  LOP3.LUT R19, R21, 0x3, RZ, 0xc0, !PT ;  /* 0x0000000315137812 */ /* 0x000fc400078ec0ff */
[----:B------:R-:W-:Y:S02]  /*0500*/  LOP3.LUT R20, R21, 0x7ffffff0, RZ, 0xc0, !PT ;  /* 0x7ffffff015147812 */ /* 0x000fe400078ec0ff */
[----:B------:R-:W-:Y:S02]  /*0510*/  LOP3.LUT R13, R13, 0x7ffffff8, RZ, 0xc0, !PT ;  /* 0x7ffffff80d0d7812 */ /* 0x000fe400078ec0ff */
[C---:B------:R-:W-:Y:S02]  /*0520*/  LOP3.LUT R14, R3.reuse, 0x7, RZ, 0xc0, !PT ;  /* 0x00000007030e7812 */ /* 0x040fe400078ec0ff */
[----:B------:R-:W-:Y:S02]  /*0530*/  LOP3.LUT R15, R3, 0x3, RZ, 0xc0, !PT ;  /* 0x00000003030f7812 */ /* 0x000fe400078ec0ff */
[----:B------:R-:W-:Y:S02]  /*0540*/  LOP3.LUT R21, R21, 0x7ffffff8, RZ, 0xc0, !PT ;  /* 0x7ffffff815157812 */ /* 0x000fe400078ec0ff */
[----:B------:R-:W-:-:S02]  /*0550*/  MOV R24, 0xff800000 ;  /* 0xff80000000187802 */ /* 0x000fc40000000f00 */
[----:B------:R-:W-:Y:S02]  /*0560*/  MOV R25, RZ ;  /* 0x000000ff00197202 */ /* 0x000fe40000000f00 */
[----:B------:R-:W-:Y:S02]  /*0570*/  IADD3 R26, PT, PT, R18, -0x1, RZ ;  /* 0xffffffff121a7810 */ /* 0x000fe40007ffe0ff */
[----:B------:R-:W-:-:S07]  /*0580*/  IADD3 R27, PT, PT, -R16, RZ, RZ ;  /* 0x000000ff101b7210 */ /* 0x000fce0007ffe1ff */
.L_x_35:
[----:B0-----:R-:W0:Y:S01]  /*0590*/  LDC R22, c[0x0][0x3ac] ;  /* 0x0000eb00ff167b82 */ /* 0x001e220000000800 */
[----:B-1----:R-:W1:Y:S01]  /*05a0*/  LDCU UR5, c[0x0][0x3a0] ;  /* 0x00007400ff0577ac */ /* 0x002e620008000800 */
[----:B------:R-:W-:Y:S02]  /*05b0*/  MOV R29, R25 ;  /* 0x00000019001d7202 */ /* 0x000fe40000000f00 */
[C---:B-1----:R-:W-:Y:S02]  /*05c0*/  IADD3 R28, PT, PT, -R25.reuse, UR5, RZ ;  /* 0x00000005191c7c10 */ /* 0x042fe4000fffe1ff */
[----:B0-----:R-:W-:-:S04]  /*05d0*/  IADD3 R0, PT, PT, R25, R22, RZ ;  /* 0x0000001619007210 */ /* 0x001fc80007ffe0ff */
[C---:B------:R-:W-:Y:S02]  /*05e0*/  ISETP.GE.AND P2, PT, R0.reuse, UR5, PT ;  /* 0x0000000500007c0c */ /* 0x040fe4000bf46270 */
[----:B------:R-:W-:Y:S02]  /*05f0*/  VIMNMX R30, PT, PT, R0, UR5, PT ;  /* 0x00000005001e7c48 */ /* 0x000fe4000bfe0100 */
[----:B------:R-:W-:Y:S02]  /*0600*/  SEL R28, R28, R22, P2 ;  /* 0x000000161c1c7207 */ /* 0x000fe40001000000 */
[----:B------:R-:W-:Y:S02]  /*0610*/  MOV R25, R0 ;  /* 0x0000000000197202 */ /* 0x000fe40000000f00 */
[----:B------:R-:W-:-:S13]  /*0620*/  ISETP.GE.AND P0, PT, R28, 0x1, PT ;  /* 0x000000011c00780c */ /* 0x000fda0003f06270 */
[----:B--234-:R-:W-:Y:S05]  /*0630*/  @!P0 BRA `(.L_x_6) ;  /* 0x0000002800688947 */ /* 0x01cfea0003800000 */
[----:B------:R-:W-:Y:S02]  /*0640*/  ISETP.GT.AND P0, PT, R22, RZ, PT ;  /* 0x000000ff1600720c */ /* 0x000fe40003f04270 */
[----:B------:R-:W-:Y:S02]  /*0650*/  IADD3 R30, PT, PT, R30, UR4, RZ ;  /* 0x000000041e1e7c10 */ /* 0x000fe4000fffe0ff */
[----:B------:R-:W-:Y:S02]  /*0660*/  MOV R33, R24 ;  /* 0x0000001800217202 */ /* 0x000fe40000000f00 */
[----:B------:R-:W-:-:S04]  /*0670*/  VIMNMX R31, PT, PT, R30, 0x1, !PT ;  /* 0x000000011e1f7848 */ /* 0x000fc80007fe0100 */
[----:B------:R-:W-:-:S03]  /*0680*/  LOP3.LUT R32, R31, 0x7, RZ, 0xc0, !PT ;  /* 0x000000071f207812 */ /* 0x000fc600078ec0ff */
[----:B------:R-:W-:Y:S05]  /*0690*/  @!P0 BRA `(.L_x_7) ;  /* 0x0000000000bc8947 */ /* 0x000fea0003800000 */
[----:B------:R-:W-:Y:S01]  /*06a0*/  ISETP.GE.U32.AND P0, PT, R10, 0x7, PT ;  /* 0x000000070a00780c */ /* 0x000fe20003f06070 */
[----:B------:R-:W-:-:S12]  /*06b0*/  HFMA2 R0, -RZ, RZ, 0, 0 ;  /* 0x00000000ff007431 */ /* 0x000fd800000001ff */
[----:B------:R-:W-:Y:S05]  /*06c0*/  @!P0 BRA `(.L_x_8) ;  /* 0x0000000000448947 */ /* 0x000fea0003800000 */
[----:B------:R-:W-:Y:S02]  /*06d0*/  MOV R23, R9 ;  /* 0x0000000900177202 */ /* 0x000fe40000000f00 */
[----:B------:R-:W-:-:S07]  /*06e0*/  MOV R0, R27 ;  /* 0x0000001b00007202 */ /* 0x000fce0000000f00 */
.L_x_9:
[----:B0-----:R-:W0:Y:S01]  /*06f0*/  LDC.64 R2, c[0x0][0x3b8] ;  /* 0x0000ee00ff027b82 */ /* 0x001e220000000a00 */
[----:B------:R-:W-:-:S04]  /*0700*/  IADD3 R0, PT, PT, R0, 0x8, RZ ;  /* 0x0000000800007810 */ /* 0x000fc80007ffe0ff */
[----:B------:R-:W-:Y:S01]  /*0710*/  ISETP.NE.AND P0, PT, R0, RZ, PT ;  /* 0x000000ff0000720c */ /* 0x000fe20003f05270 */
[C---:B0-----:R-:W-:Y:S01]  /*0720*/  IMAD.WIDE R2, R23.reuse, 0x4, R2 ;  /* 0x0000000417027825 */ /* 0x041fe200078e0202 */
[----:B------:R-:W-:-:S04]  /*0730*/  IADD3 R23, PT, PT, R23, 0x8, RZ ;  /* 0x0000000817177810 */ /* 0x000fc80007ffe0ff */
        /* <DEDUP_REMOVED lines=9> */
[----:B------:R-:W-:-:S07]  /*07d0*/  MOV R0, R16 ;  /* 0x0000001000007202 */ /* 0x000fce0000000f00 */
.L_x_8:
[----:B------:R-:W-:-:S13]  /*07e0*/  ISETP.NE.AND P0, PT, R14, RZ, PT ;  /* 0x000000ff0e00720c */ /* 0x000fda0003f05270 */
[----:B------:R-:W-:Y:S05]  /*07f0*/  @!P0 BRA `(.L_x_7) ;  /* 0x0000000000648947 */ /* 0x000fea0003800000 */
[----:B0-----:R-:W-:Y:S02]  /*0800*/  IADD3 R2, PT, PT, R14, -0x1, RZ ;  /* 0xffffffff0e027810 */ /* 0x001fe40007ffe0ff */
[----:B------:R-:W-:Y:S02]  /*0810*/  ISETP.NE.AND P1, PT, R15, RZ, PT ;  /* 0x000000ff0f00720c */ /* 0x000fe40003f25270 */
[----:B------:R-:W-:-:S13]  /*0820*/  ISETP.GE.U32.AND P0, PT, R2, 0x3, PT ;  /* 0x000000030200780c */ /* 0x000fda0003f06070 */
[----:B------:R-:W-:Y:S05]  /*0830*/  @!P0 BRA `(.L_x_10) ;  /* 0x0000000000208947 */ /* 0x000fea0003800000 */
[----:B------:R-:W0:Y:S01]  /*0840*/  LDC.64 R2, c[0x0][0x3b8] ;  /* 0x0000ee00ff027b82 */ /* 0x000e220000000a00 */
[----:B------:R-:W-:Y:S02]  /*0850*/  IADD3 R23, PT, PT, R9, R0, RZ ;  /* 0x0000000009177210 */ /* 0x000fe40007ffe0ff */
[----:B------:R-:W-:-:S03]  /*0860*/  IADD3 R0, PT, PT, R0, 0x4, RZ ;  /* 0x0000000400007810 */ /* 0x000fc60007ffe0ff */
[----:B0-----:R-:W-:-:S05]  /*0870*/  IMAD.WIDE R2, R23, 0x4, R2 ;  /* 0x0000000417027825 */ /* 0x001fca00078e0202 */
[----:B------:R0:W-:Y:S04]  /*0880*/  STG.E desc[UR8][R2.64], RZ ;  /* 0x000000ff02007986 */ /* 0x0001e8000c101908 */
[----:B------:R0:W-:Y:S04]  /*0890*/  STG.E desc[UR8][R2.64+0x4], RZ ;  /* 0x000004ff02007986 */ /* 0x0001e8000c101908 */
[----:B------:R0:W-:Y:S04]  /*08a0*/  STG.E desc[UR8][R2.64+0x8], RZ ;  /* 0x000008ff02007986 */ /* 0x0001e8000c101908 */
[----:B------:R0:W-:Y:S02]  /*08b0*/  STG.E desc[UR8][R2.64+0xc], RZ ;  /* 0x00000cff02007986 */ /* 0x0001e4000c101908 */
.L_x_10:
[----:B------:R-:W-:Y:S05]  /*08c0*/  @!P1 BRA `(.L_x_7) ;  /* 0x0000000000309947 */ /* 0x000fea0003800000 */
[----:B------:R-:W-:Y:S02]  /*08d0*/  ISETP.NE.AND P0, PT, R15, 0x1, PT ;  /* 0x000000010f00780c */ /* 0x000fe40003f05270 */
[----:B------:R-:W-:-:S11]  /*08e0*/  LOP3.LUT P1, RZ, R22, 0x1, RZ, 0xc0, !PT ;  /* 0x0000000116ff7812 */ /* 0x000fd6000782c0ff */
[----:B------:R-:W1:Y:S01]  /*08f0*/  @P0 LDC.64 R22, c[0x0][0x3b8] ;  /* 0x0000ee00ff160b82 */ /* 0x000e620000000a00 */
[----:B------:R-:W-:Y:S02]  /*0900*/  @P0 IADD3 R37, PT, PT, R9, R0, RZ ;  /* 0x0000000009250210 */ /* 0x000fe40007ffe0ff */
[----:B------:R-:W-:-:S04]  /*0910*/  @P0 IADD3 R0, PT, PT, R0, 0x2, RZ ;  /* 0x0000000200000810 */ /* 0x000fc80007ffe0ff */
[----:B------:R-:W-:Y:S01]  /*0920*/  @P1 IADD3 R35, PT, PT, R9, R0, RZ ;  /* 0x0000000009231210 */ /* 0x000fe20007ffe0ff */
[----:B0-----:R-:W0:Y:S01]  /*0930*/  @P1 LDC.64 R2, c[0x0][0x3b8] ;  /* 0x0000ee00ff021b82 */ /* 0x001e220000000a00 */
[----:B-1----:R-:W-:-:S05]  /*0940*/  @P0 IMAD.WIDE R22, R37, 0x4, R22 ;  /* 0x0000000425160825 */ /* 0x002fca00078e0216 */
[----:B------:R1:W-:Y:S01]  /*0950*/  @P0 STG.E desc[UR8][R22.64], RZ ;  /* 0x000000ff16000986 */ /* 0x0003e2000c101908 */
[----:B0-----:R-:W-:-:S03]  /*0960*/  @P1 IMAD.WIDE R2, R35, 0x4, R2 ;  /* 0x0000000423021825 */ /* 0x001fc600078e0202 */
[----:B------:R1:W-:Y:S04]  /*0970*/  @P0 STG.E desc[UR8][R22.64+0x4], RZ ;  /* 0x000004ff16000986 */ /* 0x0003e8000c101908 */
[----:B------:R1:W-:Y:S02]  /*0980*/  @P1 STG.E desc[UR8][R2.64], RZ ;  /* 0x000000ff02001986 */ /* 0x0003e4000c101908 */
.L_x_7:
[----:B------:R-:W-:Y:S01]  /*0990*/  IADD3 R0, PT, PT, R8, -0xd000000, RZ ;  /* 0xf300000008007810 */ /* 0x000fe20007ffe0ff */
[----:B01----:R0:W1:Y:S03]  /*09a0*/  MUFU.RSQ R3, R8 ;  /* 0x0000000800037308 */ /* 0x0030660000001400 */
[----:B------:R-:W-:-:S13]  /*09b0*/  ISETP.GT.U32.AND P0, PT, R0, 0x727fffff, PT ;  /* 0x727fffff0000780c */ /* 0x000fda0003f04070 */
[----:B0-----:R-:W-:Y:S05]  /*09c0*/  @!P0 BRA `(.L_x_11) ;  /* 0x00000000000c8947 */ /* 0x001fea0003800000 */
[----:B------:R-:W-:-:S07]  /*09d0*/  MOV R0, 0x9f0 ;  /* 0x000009f000007802 */ /* 0x000fce0000000f00 */
[----:B-1----:R-:W-:Y:S05]  /*09e0*/  CALL.REL.NOINC `($__internal_0_$__cuda_sm20_sqrt_rn_f32_slowpath) ;  /* 0x0000007400547944 */ /* 0x002fea0003c00000 */
[----:B------:R-:W-:Y:S05]  /*09f0*/  BRA `(.L_x_12) ;  /* 0x0000000000107947 */ /* 0x000fea0003800000 */
.L_x_11:
[----:B-1----:R-:W-:Y:S01]  /*0a00*/  FMUL.FTZ R23, R8, R3 ;  /* 0x0000000308177220 */ /* 0x002fe20000410000 */
[----:B------:R-:W-:-:S03]  /*0a10*/  FMUL.FTZ R3, R3, 0.5 ;  /* 0x3f00000003037820 */ /* 0x000fc60000410000 */
[----:B------:R-:W-:-:S04]  /*0a20*/  FFMA R0, -R23, R23, R8 ;  /* 0x0000001717007223 */ /* 0x000fc80000000108 */
[----:B------:R-:W-:-:S07]  /*0a30*/  FFMA R3, R0, R3, R23 ;  /* 0x0000000300037223 */ /* 0x000fce0000000017 */
.L_x_12:
[----:B------:R-:W-:Y:S01]  /*0a40*/  HFMA2 R34, -RZ, RZ, 0, 0 ;  /* 0x00000000ff227431 */ /* 0x000fe200000001ff */
[----:B------:R-:W-:-:S07]  /*0a50*/  MOV R35, 0xff800000 ;  /* 0xff80000000237802 */ /* 0x000fce0000000f00 */
.L_x_19:
[----:B01----:R-:W0:Y:S01]  /*0a60*/  LDC.64 R22, c[0x0][0x3b8] ;  /* 0x0000ee00ff167b82 */ /* 0x003e220000000a00 */
[----:B------:R-:W-:-:S05]  /*0a70*/  IADD3 R37, PT, PT, R9, R34, RZ ;  /* 0x0000002209257210 */ /* 0x000fca0007ffe0ff */
[----:B0-----:R-:W-:Y:S02]  /*0a80*/  IMAD.WIDE R22, R37, 0x4, R22 ;  /* 0x0000000425167825 */ /* 0x001fe400078e0216 */
[----:B------:R-:W0:Y:S03]  /*0a90*/  LDC R37, c[0x0][0x3a4] ;  /* 0x0000e900ff257b82 */ /* 0x000e260000000800 */
[----:B------:R1:W5:Y:S01]  /*0aa0*/  LDG.E R0, desc[UR8][R22.64] ;  /* 0x0000000816007981 */ /* 0x000362000c1e1900 */
[----:B------:R-:W-:Y:S02]  /*0ab0*/  IADD3 R36, PT, PT, R34, R29, RZ ;  /* 0x0000001d22247210 */ /* 0x000fe40007ffe0ff */
[----:B------:R-:W-:Y:S02]  /*0ac0*/  MOV R2, RZ ;  /* 0x000000ff00027202 */ /* 0x000fe40000000f00 */
[----:B0-----:R-:W-:-:S13]  /*0ad0*/  ISETP.GE.U32.AND P0, PT, R37, 0x8, PT ;  /* 0x000000082500780c */ /* 0x001fda0003f06070 */
[----:B-1----:R-:W-:Y:S05]  /*0ae0*/  @!P0 BRA `(.L_x_13) ;  /* 0x0000000000ac8947 */ /* 0x002fea0003800000 */
[----:B------:R-:W-:-:S07]  /*0af0*/  MOV R2, RZ ;  /* 0x000000ff00027202 */ /* 0x000fce0000000f00 */
.L_x_14:
[----:B------:R-:W0:Y:S01]  /*0b00*/  LDC.64 R40, c[0x0][0x380] ;  /* 0x0000e000ff287b82 */ /* 0x000e220000000a00 */
[----:B-1----:R-:W-:-:S07]  /*0b10*/  IMAD R43, R4, R37, R2 ;  /* 0x00000025042b7224 */ /* 0x002fce00078e0202 */
[----:B------:R-:W1:Y:S01]  /*0b20*/  LDC.64 R38, c[0x0][0x388] ;  /* 0x0000e200ff267b82 */ /* 0x000e620000000a00 */
[----:B0-----:R-:W-:-:S04]  /*0b30*/  IMAD.WIDE R40, R43, 0x4, R40 ;  /* 0x000000042b287825 */ /* 0x001fc800078e0228 */
[----:B------:R-:W-:-:S04]  /*0b40*/  IMAD R43, R36, R37, R2 ;  /* 0x00000025242b7224 */ /* 0x000fc800078e0202 */
[----:B-1----:R-:W-:Y:S02]  /*0b50*/  IMAD.WIDE R38, R43, 0x4, R38 ;  /* 0x000000042b267825 */ /* 0x002fe400078e0226 */
[----:B------:R-:W2:Y:S04]  /*0b60*/  LDG.E R43, desc[UR8][R40.64] ;  /* 0x00000008282b7981 */ /* 0x000ea8000c1e1900 */
[----:B------:R-:W2:Y:S02]  /*0b70*/  LDG.E R42, desc[UR8][R38.64] ;  /* 0x00000008262a7981 */ /* 0x000ea4000c1e1900 */
[----:B--2--5:R-:W-:-:S05]  /*0b80*/  FFMA R43, R43, R42, R0 ;  /* 0x0000002a2b2b7223 */ /* 0x024fca0000000000 */
[----:B------:R0:W-:Y:S04]  /*0b90*/  STG.E desc[UR8][R22.64], R43 ;  /* 0x0000002b16007986 */ /* 0x0001e8000c101908 */
[----:B------:R-:W2:Y:S04]  /*0ba0*/  LDG.E R0, desc[UR8][R40.64+0x4] ;  /* 0x0000040828007981 */ /* 0x000ea8000c1e1900 */
[----:B------:R-:W2:Y:S02]  /*0bb0*/  LDG.E R42, desc[UR8][R38.64+0x4] ;  /* 0x00000408262a7981 */ /* 0x000ea4000c1e1900 */
[----:B--2---:R-:W-:-:S05]  /*0bc0*/  FFMA R45, R0, R42, R43 ;  /* 0x0000002a002d7223 */ /* 0x004fca000000002b */
[----:B------:R1:W-:Y:S04]  /*0bd0*/  STG.E desc[UR8][R22.64], R45 ;  /* 0x0000002d16007986 */ /* 0x0003e8000c101908 */
[----:B------:R-:W2:Y:S04]  /*0be0*/  LDG.E R0, desc[UR8][R40.64+0x8] ;  /* 0x0000080828007981 */ /* 0x000ea8000c1e1900 */
[----:B------:R-:W2:Y:S02]  /*0bf0*/  LDG.E R42, desc[UR8][R38.64+0x8] ;  /* 0x00000808262a7981 */ /* 0x000ea4000c1e1900 */
[----:B--2---:R-:W-:-:S05]  /*0c00*/  FFMA R0, R0, R42, R45 ;  /* 0x0000002a00007223 */ /* 0x004fca000000002d */
[----:B------:R2:W-:Y:S04]  /*0c10*/  STG.E desc[UR8][R22.64], R0 ;  /* 0x0000000016007986 */ /* 0x0005e8000c101908 */
[----:B------:R-:W0:Y:S04]  /*0c20*/  LDG.E R42, desc[UR8][R40.64+0xc] ;  /* 0x00000c08282a7981 */ /* 0x000e28000c1e1900 */
[----:B------:R-:W0:Y:S02]  /*0c30*/  LDG.E R44, desc[UR8][R38.64+0xc] ;  /* 0x00000c08262c7981 */ /* 0x000e24000c1e1900 */
[----:B0-----:R-:W-:-:S05]  /*0c40*/  FFMA R43, R42, R44, R0 ;  /* 0x0000002c2a2b7223 */ /* 0x001fca0000000000 */
[----:B------:R0:W-:Y:S04]  /*0c50*/  STG.E desc[UR8][R22.64], R43 ;  /* 0x0000002b16007986 */ /* 0x0001e8000c101908 */
[----:B------:R-:W1:Y:S04]  /*0c60*/  LDG.E R42, desc[UR8][R40.64+0x10] ;  /* 0x00001008282a7981 */ /* 0x000e68000c1e1900 */
[----:B------:R-:W1:Y:S02]  /*0c70*/  LDG.E R44, desc[UR8][R38.64+0x10] ;  /* 0x00001008262c7981 */ /* 0x000e64000c1e1900 */
[----:B-1----:R-:W-:-:S05]  /*0c80*/  FFMA R45, R42, R44, R43 ;  /* 0x0000002c2a2d7223 */ /* 0x002fca000000002b */
[----:B------:R1:W-:Y:S04]  /*0c90*/  STG.E desc[UR8][R22.64], R45 ;  /* 0x0000002d16007986 */ /* 0x0003e8000c101908 */
[----:B------:R-:W3:Y:S04]  /*0ca0*/  LDG.E R42, desc[UR8][R40.64+0x14] ;  /* 0x00001408282a7981 */ /* 0x000ee8000c1e1900 */
[----:B------:R-:W3:Y:S02]  /*0cb0*/  LDG.E R44, desc[UR8][R38.64+0x14] ;  /* 0x00001408262c7981 */ /* 0x000ee4000c1e1900 */
[----:B---3--:R-:W-:-:S05]  /*0cc0*/  FFMA R42, R42, R44, R45 ;  /* 0x0000002c2a2a7223 */ /* 0x008fca000000002d */
[----:B------:R1:W-:Y:S04]  /*0cd0*/  STG.E desc[UR8][R22.64], R42 ;  /* 0x0000002a16007986 */ /* 0x0003e8000c101908 */
[----:B--2---:R-:W0:Y:S04]  /*0ce0*/  LDG.E R0, desc[UR8][R40.64+0x18] ;  /* 0x0000180828007981 */ /* 0x004e28000c1e1900 */
[----:B------:R-:W0:Y:S02]  /*0cf0*/  LDG.E R44, desc[UR8][R38.64+0x18] ;  /* 0x00001808262c7981 */ /* 0x000e24000c1e1900 */
[----:B0-----:R-:W-:-:S05]  /*0d00*/  FFMA R43, R0, R44, R42 ;  /* 0x0000002c002b7223 */ /* 0x001fca000000002a */
[----:B------:R1:W-:Y:S04]  /*0d10*/  STG.E desc[UR8][R22.64], R43 ;  /* 0x0000002b16007986 */ /* 0x0003e8000c101908 */
[----:B------:R-:W2:Y:S04]  /*0d20*/  LDG.E R0, desc[UR8][R40.64+0x1c] ;  /* 0x00001c0828007981 */ /* 0x000ea8000c1e1900 */
[----:B------:R-:W2:Y:S01]  /*0d30*/  LDG.E R44, desc[UR8][R38.64+0x1c] ;  /* 0x00001c08262c7981 */ /* 0x000ea2000c1e1900 */
[----:B------:R-:W-:-:S04]  /*0d40*/  IADD3 R2, PT, PT, R2, 0x8, RZ ;  /* 0x0000000802027810 */ /* 0x000fc80007ffe0ff */
[----:B------:R-:W-:Y:S01]  /*0d50*/  ISETP.NE.AND P0, PT, R2, R13, PT ;  /* 0x0000000d0200720c */ /* 0x000fe20003f05270 */
[----:B--2---:R-:W-:-:S05]  /*0d60*/  FFMA R0, R0, R44, R43 ;  /* 0x0000002c00007223 */ /* 0x004fca000000002b */
[----:B------:R1:W-:Y:S07]  /*0d70*/  STG.E desc[UR8][R22.64], R0 ;  /* 0x0000000016007986 */ /* 0x0003ee000c101908 */
[----:B------:R-:W-:Y:S05]  /*0d80*/  @P0 BRA `(.L_x_14) ;  /* 0xfffffffc005c0947 */ /* 0x000fea000383ffff */
[----:B------:R-:W-:-:S07]  /*0d90*/  MOV R2, R13 ;  /* 0x0000000d00027202 */ /* 0x000fce0000000f00 */
.L_x_13:
[----:B------:R-:W-:-:S13]  /*0da0*/  ISETP.NE.AND P0, PT, R11, RZ, PT ;  /* 0x000000ff0b00720c */ /* 0x000fda0003f05270 */
[----:B------:R-:W-:Y:S05]  /*0db0*/  @!P0 BRA `(.L_x_15) ;  /* 0x0000000000d88947 */ /* 0x000fea0003800000 */
[----:B------:R-:W-:Y:S02]  /*0dc0*/  IADD3 R38, PT, PT, R11, -0x1, RZ ;  /* 0xffffffff0b267810 */ /* 0x000fe40007ffe0ff */
[----:B------:R-:W-:Y:S02]  /*0dd0*/  ISETP.NE.AND P1, PT, R12, RZ, PT ;  /* 0x000000ff0c00720c */ /* 0x000fe40003f25270 */
[----:B------:R-:W-:-:S13]  /*0de0*/  ISETP.GE.U32.AND P0, PT, R38, 0x3, PT ;  /* 0x000000032600780c */ /* 0x000fda0003f06070 */
[----:B------:R-:W-:Y:S05]  /*0df0*/  @!P0 BRA `(.L_x_16) ;  /* 0x00000000005c8947 */ /* 0x000fea0003800000 */
        /* <DEDUP_REMOVED lines=18> */
[----:B------:R-:W2:Y:S04]  /*0f20*/  LDG.E R0, desc[UR8][R40.64+0xc] ;  /* 0x00000c0828007981 */ /* 0x000ea8000c1e1900 */
[----:B------:R-:W2:Y:S01]  /*0f30*/  LDG.E R44, desc[UR8][R38.64+0xc] ;  /* 0x00000c08262c7981 */ /* 0x000ea2000c1e1900 */
[----:B------:R-:W-:Y:S01]  /*0f40*/  IADD3 R2, PT, PT, R2, 0x4, RZ ;  /* 0x0000000402027810 */ /* 0x000fe20007ffe0ff */
[----:B--2---:R-:W-:-:S05]  /*0f50*/  FFMA R0, R0, R44, R42 ;  /* 0x0000002c00007223 */ /* 0x004fca000000002a */
[----:B------:R0:W-:Y:S02]  /*0f60*/  STG.E desc[UR8][R22.64], R0 ;  /* 0x0000000016007986 */ /* 0x0001e4000c101908 */
.L_x_16:
[----:B------:R-:W-:Y:S05]  /*0f70*/  @!P1 BRA `(.L_x_15) ;  /* 0x0000000000689947 */ /* 0x000fea0003800000 */
[----:B01----:R-:W0:Y:S01]  /*0f80*/  LDC.64 R44, c[0x0][0x380] ;  /* 0x0000e000ff2c7b82 */ /* 0x003e220000000a00 */
[----:B------:R-:W-:-:S07]  /*0f90*/  ISETP.NE.AND P0, PT, R12, 0x1, PT ;  /* 0x000000010c00780c */ /* 0x000fce0003f05270 */
[----:B------:R-:W1:Y:S06]  /*0fa0*/  LDC.64 R42, c[0x0][0x388] ;  /* 0x0000e200ff2a7b82 */ /* 0x000e6c0000000a00 */
[----:B------:R-:W-:-:S04]  /*0fb0*/  @P0 IMAD R39, R4, R37, R2 ;  /* 0x0000002504270224 */ /* 0x000fc800078e0202 */
[----:B0-----:R-:W-:-:S04]  /*0fc0*/  @P0 IMAD.WIDE R44, R39, 0x4, R44 ;  /* 0x00000004272c0825 */ /* 0x001fc800078e022c */
[----:B------:R-:W-:-:S04]  /*0fd0*/  @P0 IMAD R39, R36, R37, R2 ;  /* 0x0000002524270224 */ /* 0x000fc800078e0202 */
[----:B-1----:R-:W-:Y:S02]  /*0fe0*/  @P0 IMAD.WIDE R42, R39, 0x4, R42 ;  /* 0x00000004272a0825 */ /* 0x002fe400078e022a */
[----:B------:R-:W2:Y:S04]  /*0ff0*/  @P0 LDG.E R39, desc[UR8][R44.64] ;  /* 0x000000082c270981 */ /* 0x000ea8000c1e1900 */
[----:B------:R-:W2:Y:S02]  /*1000*/  @P0 LDG.E R38, desc[UR8][R42.64] ;  /* 0x000000082a260981 */ /* 0x000ea4000c1e1900 */
[----:B--2--5:R-:W-:-:S05]  /*1010*/  @P0 FFMA R39, R39, R38, R0 ;  /* 0x0000002627270223 */ /* 0x024fca0000000000 */
[----:B------:R0:W-:Y:S04]  /*1020*/  @P0 STG.E desc[UR8][R22.64], R39 ;  /* 0x0000002716000986 */ /* 0x0001e8000c101908 */
[----:B------:R1:W2:Y:S04]  /*1030*/  @P0 LDG.E R38, desc[UR8][R44.64+0x4] ;  /* 0x000004082c260981 */ /* 0x0002a8000c1e1900 */
[----:B------:R-:W2:Y:S01]  /*1040*/  @P0 LDG.E R40, desc[UR8][R42.64+0x4] ;  /* 0x000004082a280981 */ /* 0x000ea2000c1e1900 */
[----:B------:R-:W-:Y:S02]  /*1050*/  LOP3.LUT P1, RZ, R37, 0x1, RZ, 0xc0, !PT ;  /* 0x0000000125ff7812 */ /* 0x000fe4000782c0ff */
[----:B------:R-:W-:-:S11]  /*1060*/  @P0 IADD3 R2, PT, PT, R2, 0x2, RZ ;  /* 0x0000000202020810 */ /* 0x000fd60007ffe0ff */
[-CC-:B-1----:R-:W-:Y:S02]  /*1070*/  @P1 IMAD R45, R4, R37.reuse, R2.reuse ;  /* 0x00000025042d1224 */ /* 0x182fe400078e0202 */
[----:B------:R-:W-:Y:S02]  /*1080*/  @P1 IMAD R37, R36, R37, R2 ;  /* 0x0000002524251224 */ /* 0x000fe400078e0202 */
[----:B--2---:R-:W-:Y:S02]  /*1090*/  @P0 FFMA R0, R38, R40, R39 ;  /* 0x0000002826000223 */ /* 0x004fe40000000027 */
[----:B------:R-:W1:Y:S03]  /*10a0*/  LDC.64 R40, c[0x0][0x380] ;  /* 0x0000e000ff287b82 */ /* 0x000e660000000a00 */
[----:B------:R2:W-:Y:S05]  /*10b0*/  @P0 STG.E desc[UR8][R22.64], R0 ;  /* 0x0000000016000986 */ /* 0x0005ea000c101908 */
[----:B0-----:R-:W0:Y:S01]  /*10c0*/  LDC.64 R38, c[0x0][0x388] ;  /* 0x0000e200ff267b82 */ /* 0x001e220000000a00 */
[----:B-1----:R-:W-:-:S06]  /*10d0*/  @P1 IMAD.WIDE R40, R45, 0x4, R40 ;  /* 0x000000042d281825 */ /* 0x002fcc00078e0228 */
[----:B------:R-:W2:Y:S01]  /*10e0*/  @P1 LDG.E R41, desc[UR8][R40.64] ;  /* 0x0000000828291981 */ /* 0x000ea2000c1e1900 */
[----:B0-----:R-:W-:-:S06]  /*10f0*/  @P1 IMAD.WIDE R38, R37, 0x4, R38 ;  /* 0x0000000425261825 */ /* 0x001fcc00078e0226 */
[----:B------:R-:W2:Y:S02]  /*1100*/  @P1 LDG.E R38, desc[UR8][R38.64] ;  /* 0x0000000826261981 */ /* 0x000ea4000c1e1900 */
[----:B--2---:R-:W-:-:S07]  /*1110*/  @P1 FFMA R0, R41, R38, R0 ;  /* 0x0000002629001223 */ /* 0x004fce0000000000 */
.L_x_15:
[----:B------:R-:W2:Y:S01]  /*1120*/  MUFU.RCP R2, R3 ;  /* 0x0000000300027308 */ /* 0x000ea20000001000 */
[----:B------:R-:W-:Y:S07]  /*1130*/  BSSY.RECONVERGENT B2, `(.L_x_17) ;  /* 0x000000b000027945 */ /* 0x000fee0003800200 */
[----:B-----5:R-:W3:Y:S01]  /*1140*/  FCHK P0, R0, R3 ;  /* 0x0000000300007302 */ /* 0x020ee20000000000 */
[----:B--2---:R-:W-:-:S04]  /*1150*/  FFMA R37, R2, -R3, 1 ;  /* 0x3f80000002257423 */ /* 0x004fc80000000803 */
[----:B------:R-:W-:-:S04]  /*1160*/  FFMA R37, R2, R37, R2 ;  /* 0x0000002502257223 */ /* 0x000fc80000000002 */
[----:B------:R-:W-:-:S04]  /*1170*/  FFMA R39, R37, R0, RZ ;  /* 0x0000000025277223 */ /* 0x000fc800000000ff */
[----:B------:R-:W-:-:S04]  /*1180*/  FFMA R2, R39, -R3, R0 ;  /* 0x8000000327027223 */ /* 0x000fc80000000000 */
[----:B------:R-:W-:Y:S01]  /*1190*/  FFMA R2, R37, R2, R39 ;  /* 0x0000000225027223 */ /* 0x000fe20000000027 */
[----:B---3--:R-:W-:Y:S06]  /*11a0*/  @!P0 BRA `(.L_x_18) ;  /* 0x00000000000c8947 */ /* 0x008fec0003800000 */
[----:B------:R-:W-:-:S07]  /*11b0*/  MOV R2, 0x11d0 ;  /* 0x000011d000027802 */ /* 0x000fce0000000f00 */
[----:B01----:R-:W-:Y:S05]  /*11c0*/  CALL.REL.NOINC `($__internal_1_$__cuda_sm3x_div_rn_noftz_f32_slowpath) ;  /* 0x0000006c00b87944 */ /* 0x003fea0003c00000 */
[----:B------:R-:W-:-:S07]  /*11d0*/  MOV R2, R0 ;  /* 0x0000000000027202 */ /* 0x000fce0000000f00 */
.L_x_18:
[----:B------:R-:W-:Y:S05]  /*11e0*/  BSYNC.RECONVERGENT B2 ;  /* 0x0000000000027941 */ /* 0x000fea0003800200 */
.L_x_17:
[----:B------:R-:W2:Y:S01]  /*11f0*/  LDCU UR5, c[0x0][0x3a0] ;  /* 0x00007400ff0577ac */ /* 0x000ea20008000800 */
[----:B------:R3:W-:Y:S01]  /*1200*/  STG.E desc[UR8][R22.64], R2 ;  /* 0x0000000216007986 */ /* 0x0007e2000c101908 */
[----:B------:R-:W-:Y:S02]  /*1210*/  IADD3 R36, PT, PT, R36, 0x1, RZ ;  /* 0x0000000124247810 */ /* 0x000fe40007ffe0ff */
[----:B------:R-:W-:Y:S02]  /*1220*/  IADD3 R34, PT, PT, R34, 0x1, RZ ;  /* 0x0000000122227810 */ /* 0x000fe40007ffe0ff */
[-C--:B------:R-:W-:Y:S02]  /*1230*/  FSETP.GT.AND P0, PT, R2, R35.reuse, PT ;  /* 0x000000230200720b */ /* 0x080fe40003f04000 */
[----:B------:R-:W-:Y:S02]  /*1240*/  ISETP.GE.AND P1, PT, R34, R28, PT ;  /* 0x0000001c2200720c */ /* 0x000fe40003f26270 */
[----:B------:R-:W-:-:S02]  /*1250*/  FSEL R35, R2, R35, P0 ;  /* 0x0000002302237208 */ /* 0x000fc40000000000 */
[----:B--2---:R-:W-:-:S13]  /*1260*/  ISETP.LT.AND P3, PT, R36, UR5, PT ;  /* 0x0000000524007c0c */ /* 0x004fda000bf61270 */
[----:B---3--:R-:W-:Y:S05]  /*1270*/  @!P1 BRA P3, `(.L_x_19) ;  /* 0xfffffff400f89947 */ /* 0x008fea000183ffff */
[----:B------:R-:W-:Y:S02]  /*1280*/  ISETP.GT.AND P1, PT, R29, RZ, PT ;  /* 0x000000ff1d00720c */ /* 0x000fe40003f24270 */
[----:B------:R-:W-:-:S04]  /*1290*/  FSETP.GT.AND P0, PT, R35, R24, PT ;  /* 0x000000182300720b */ /* 0x000fc80003f04000 */
[----:B------:R-:W-:-:S07]  /*12a0*/  FSEL R24, R35, R24, P0 ;  /* 0x0000001823187208 */ /* 0x000fce0000000000 */
[----:B------:R-:W-:Y:S05]  /*12b0*/  @!P1 BRA `(.L_x_20) ;  /* 0x0000000800449947 */ /* 0x000fea0003800000 */
[----:B------:R-:W-:Y:S02]  /*12c0*/  HFMA2 R3, -RZ, RZ, 0.96630859375, -0.0022525787353515625 ;  /* 0x3bbb989dff037431 */ /* 0x000fe400000001ff */
[----:B01----:R-:W-:Y:S01]  /*12d0*/  FADD R0, -R24, R33 ;  /* 0x0000002118007221 */ /* 0x003fe20000000100 */
[----:B------:R-:W-:Y:S01]  /*12e0*/  MOV R23, 0x437c0000 ;  /* 0x437c000000177802 */ /* 0x000fe20000000f00 */
[----:B------:R-:W0:Y:S02]  /*12f0*/  LDCU UR5, c[0x0][0x3a8] ;  /* 0x00007500ff0577ac */ /* 0x000e240008000800 */
[----:B------:R-:W-:-:S04]  /*1300*/  FFMA.SAT R2, R0, R3, 0.5 ;  /* 0x3f00000000027423 */ /* 0x000fc80000002003 */
[----:B------:R-:W-:-:S04]  /*1310*/  FFMA.RM R2, R2, R23, 12582913 ;  /* 0x4b40000102027423 */ /* 0x000fc80000004017 */
[----:B------:R-:W-:Y:S01]  /*1320*/  FADD R3, R2, -12583039 ;  /* 0xcb40007f02037421 */ /* 0x000fe20000000000 */
[----:B0-----:R-:W-:-:S03]  /*1330*/  UISETP.GT.AND UP0, UPT, UR5, URZ, UPT ;  /* 0x000000ff0500728c */ /* 0x001fc6000bf04270 */
[----:B------:R-:W-:-:S04]  /*1340*/  FFMA R3, R0, 1.4426950216293334961, -R3 ;  /* 0x3fb8aa3b00037823 */ /* 0x000fc80000000803 */
[----:B------:R-:W-:Y:S01]  /*1350*/  FFMA R3, R0, 1.925963033500011079e-08, R3 ;  /* 0x32a5706000037823 */ /* 0x000fe20000000003 */
[----:B------:R-:W-:-:S05]  /*1360*/  SHF.L.U32 R0, R2, 0x17, RZ ;  /* 0x0000001702007819 */ /* 0x000fca00000006ff */
[----:B------:R-:W0:Y:S02]  /*1370*/  MUFU.EX2 R3, R3 ;  /* 0x0000000300037308 */ /* 0x000e240000000800 */
[----:B0-----:R-:W-:-:S04]  /*1380*/  FMUL R0, R0, R3 ;  /* 0x0000000300007220 */ /* 0x001fc80000400000 */
[----:B------:R-:W-:Y:S01]  /*1390*/  FMUL R7, R7, R0 ;  /* 0x0000000007077220 */ /* 0x000fe20000400000 */
[----:B------:R-:W-:Y:S06]  /*13a0*/  BRA.U !UP0, `(.L_x_20) ;  /* 0x0000000908087547 */ /* 0x000fec000b800000 */
[----:B------:R-:W-:Y:S02]  /*13b0*/  ISETP.GE.U32.AND P0, PT, R6, 0xf, PT ;  /* 0x0000000f0600780c */ /* 0x000fe40003f06070 */
[----:B------:R-:W-:-:S11]  /*13c0*/  MOV R22, RZ ;  /* 0x000000ff00167202 */ /* 0x000fd60000000f00 */
[----:B------:R-:W-:Y:S05]  /*13d0*/  @!P0 BRA `(.L_x_21) ;  /* 0x0000000000e08947 */ /* 0x000fea0003800000 */
[----:B------:R-:W-:-:S05]  /*13e0*/  UMOV UR5, URZ ;  /* 0x000000ff00057c82 */ /* 0x000fca0008000000 */
.L_x_22:
[----:B0-----:R-:W0:Y:S01]  /*13f0*/  LDC.64 R2, c[0x0][0x3b0] ;  /* 0x0000ec00ff027b82 */ /* 0x001e220000000a00 */
[----:B------:R-:W-:-:S05]  /*1400*/  IADD3 R23, PT, PT, R5, UR5, RZ ;  /* 0x0000000505177c10 */ /* 0x000fca000fffe0ff */
[----:B0-----:R-:W-:-:S05]  /*1410*/  IMAD.WIDE R2, R23, 0x4, R2 ;  /* 0x0000000417027825 */ /* 0x001fca00078e0202 */
[----:B------:R-:W2:Y:S04]  /*1420*/  LDG.E R45, desc[UR8][R2.64] ;  /* 0x00000008022d7981 */ /* 0x000ea8000c1e1900 */
[----:B------:R-:W3:Y:S04]  /*1430*/  LDG.E R22, desc[UR8][R2.64+0x4] ;  /* 0x0000040802167981 */ /* 0x000ee8000c1e1900 */
[----:B------:R-:W4:Y:S04]  /*1440*/  LDG.E R28, desc[UR8][R2.64+0x8] ;  /* 0x00000808021c7981 */ /* 0x000f28000c1e1900 */
[----:B------:R-:W5:Y:S04]  /*1450*/  LDG.E R33, desc[UR8][R2.64+0xc] ;  /* 0x00000c0802217981 */ /* 0x000f68000c1e1900 */
        /* <DEDUP_REMOVED lines=8> */
[----:B------:R-:W5:Y:S01]  /*14e0*/  LDG.E R34, desc[UR8][R2.64+0x38] ;  /* 0x0000380802227981 */ /* 0x000f62000c1e1900 */
[----:B--2---:R-:W-:-:S03]  /*14f0*/  FMUL R40, R45, R0 ;  /* 0x000000002d287220 */ /* 0x004fc60000400000 */
[----:B------:R-:W2:Y:S01]  /*1500*/  LDG.E R45, desc[UR8][R2.64+0x28] ;  /* 0x00002808022d7981 */ /* 0x000ea2000c1e1900 */
[----:B---3--:R-:W-:-:S03]  /*1510*/  FMUL R42, R22, R0 ;  /* 0x00000000162a7220 */ /* 0x008fc60000400000 */
[----:B------:R-:W3:Y:S01]  /*1520*/  LDG.E R22, desc[UR8][R2.64+0x30] ;  /* 0x0000300802167981 */ /* 0x000ee2000c1e1900 */
[----:B----4-:R-:W-:-:S03]  /*1530*/  FMUL R44, R28, R0 ;  /* 0x000000001c2c7220 */ /* 0x010fc60000400000 */
[----:B------:R-:W4:Y:S01]  /*1540*/  LDG.E R28, desc[UR8][R2.64+0x3c] ;  /* 0x00003c08021c7981 */ /* 0x000f22000c1e1900 */
[-C--:B-----5:R-:W-:Y:S01]  /*1550*/  FMUL R33, R33, R0.reuse ;  /* 0x0000000021217220 */ /* 0x0a0fe20000400000 */
[-C--:B------:R-:W-:Y:S01]  /*1560*/  FMUL R37, R37, R0.reuse ;  /* 0x0000000025257220 */ /* 0x080fe20000400000 */
[----:B------:R-:W-:-:S03]  /*1570*/  FMUL R35, R35, R0 ;  /* 0x0000000023237220 */ /* 0x000fc60000400000 */
[----:B------:R0:W-:Y:S01]  /*1580*/  STG.E desc[UR8][R2.64+0xc], R33 ;  /* 0x00000c2102007986 */ /* 0x0001e2000c101908 */
[----:B------:R-:W-:-:S03]  /*1590*/  FMUL R23, R23, R0 ;  /* 0x0000000017177220 */ /* 0x000fc60000400000 */
[----:B------:R1:W-:Y:S01]  /*15a0*/  STG.E desc[UR8][R2.64+0x10], R37 ;  /* 0x0000102502007986 */ /* 0x0003e2000c101908 */
[----:B------:R-:W-:-:S03]  /*15b0*/  FMUL R41, R41, R0 ;  /* 0x0000000029297220 */ /* 0x000fc60000400000 */
[----:B------:R3:W-:Y:S01]  /*15c0*/  STG.E desc[UR8][R2.64+0x14], R35 ;  /* 0x0000142302007986 */ /* 0x0007e2000c101908 */
[-C--:B------:R-:W-:Y:S01]  /*15d0*/  FMUL R39, R39, R0.reuse ;  /* 0x0000000027277220 */ /* 0x080fe20000400000 */
[-C--:B------:R-:W-:Y:S01]  /*15e0*/  FMUL R43, R43, R0.reuse ;  /* 0x000000002b2b7220 */ /* 0x080fe20000400000 */
[-C--:B0-----:R-:W-:Y:S01]  /*15f0*/  FMUL R33, R38, R0.reuse ;  /* 0x0000000026217220 */ /* 0x081fe20000400000 */
[-C--:B-1----:R-:W-:Y:S01]  /*1600*/  FMUL R37, R36, R0.reuse ;  /* 0x0000000024257220 */ /* 0x082fe20000400000 */
[-C--:B------:R-:W-:Y:S01]  /*1610*/  FMUL R34, R34, R0.reuse ;  /* 0x0000000022227220 */ /* 0x080fe20000400000 */
[----:B------:R-:W-:Y:S01]  /*1620*/  UIADD3 UR5, UPT, UPT, UR5, 0x10, URZ ;  /* 0x0000001005057890 */ /* 0x000fe2000fffe0ff */
[----:B------:R0:W-:Y:S04]  /*1630*/  STG.E desc[UR8][R2.64], R40 ;  /* 0x0000002802007986 */ /* 0x0001e8000c101908 */
        /* <DEDUP_REMOVED lines=8> */
[----:B------:R0:W-:Y:S01]  /*16c0*/  STG.E desc[UR8][R2.64+0x38], R34 ;  /* 0x0000382202007986 */ /* 0x0001e2000c101908 */
[----:B------:R-:W-:Y:S01]  /*16d0*/  ISETP.NE.AND P0, PT, R20, UR5, PT ;  /* 0x0000000514007c0c */ /* 0x000fe2000bf05270 */
[-C--:B--2---:R-:W-:Y:S01]  /*16e0*/  FMUL R45, R45, R0.reuse ;  /* 0x000000002d2d7220 */ /* 0x084fe20000400000 */
[-C--:B---3--:R-:W-:Y:S01]  /*16f0*/  FMUL R35, R22, R0.reuse ;  /* 0x0000000016237220 */ /* 0x088fe20000400000 */
[----:B----4-:R-:W-:-:S03]  /*1700*/  FMUL R28, R28, R0 ;  /* 0x000000001c1c7220 */ /* 0x010fc60000400000 */
[----:B------:R0:W-:Y:S04]  /*1710*/  STG.E desc[UR8][R2.64+0x28], R45 ;  /* 0x0000282d02007986 */ /* 0x0001e8000c101908 */
[----:B------:R0:W-:Y:S04]  /*1720*/  STG.E desc[UR8][R2.64+0x30], R35 ;  /* 0x0000302302007986 */ /* 0x0001e8000c101908 */
[----:B------:R0:W-:Y:S01]  /*1730*/  STG.E desc[UR8][R2.64+0x3c], R28 ;  /* 0x00003c1c02007986 */ /* 0x0001e2000c101908 */
[----:B------:R-:W-:Y:S05]  /*1740*/  @P0 BRA `(.L_x_22) ;  /* 0xfffffffc00280947 */ /* 0x000fea000383ffff */
[----:B------:R-:W-:-:S07]  /*1750*/  MOV R22, R20 ;  /* 0x0000001400167202 */ /* 0x000fce0000000f00 */
.L_x_21:
[----:B------:R-:W-:-:S13]  /*1760*/  ISETP.NE.AND P0, PT, R17, RZ, PT ;  /* 0x000000ff1100720c */ /* 0x000fda0003f05270 */
[----:B------:R-:W-:Y:S05]  /*1770*/  @!P0 BRA `(.L_x_20) ;  /* 0x0000000400148947 */ /* 0x000fea0003800000 */
[----:B0-----:R-:W-:Y:S02]  /*1780*/  IADD3 R2, PT, PT, R17, -0x1, RZ ;  /* 0xffffffff11027810 */ /* 0x001fe40007ffe0ff */
[----:B------:R-:W-:Y:S02]  /*1790*/  ISETP.NE.AND P1, PT, R18, RZ, PT ;  /* 0x000000ff1200720c */ /* 0x000fe40003f25270 */
[----:B------:R-:W-:-:S13]  /*17a0*/  ISETP.GE.U32.AND P0, PT, R2, 0x7, PT ;  /* 0x000000070200780c */ /* 0x000fda0003f06070 */
[----:B------:R-:W-:Y:S05]  /*17b0*/  @!P0 BRA `(.L_x_23) ;  /* 0x0000000000708947 */ /* 0x000fea0003800000 */
[----:B------:R-:W0:Y:S01]  /*17c0*/  LDC.64 R2, c[0x0][0x3b0] ;  /* 0x0000ec00ff027b82 */ /* 0x000e220000000a00 */
[----:B------:R-:W-:-:S05]  /*17d0*/  IADD3 R23, PT, PT, R5, R22, RZ ;  /* 0x0000001605177210 */ /* 0x000fca0007ffe0ff */
        /* <DEDUP_REMOVED lines=8> */
[----:B------:R-:W5:Y:S01]  /*1860*/  LDG.E R45, desc[UR8][R2.64+0x1c] ;  /* 0x00001c08022d7981 */ /* 0x000f62000c1e1900 */
[----:B------:R-:W-:Y:S01]  /*1870*/  IADD3 R22, PT, PT, R22, 0x8, RZ ;  /* 0x0000000816167810 */ /* 0x000fe20007ffe0ff */
[-C--:B--2---:R-:W-:Y:S01]  /*1880*/  FMUL R23, R23, R0.reuse ;  /* 0x0000000017177220 */ /* 0x084fe20000400000 */
[----:B---3--:R-:W-:-:S04]  /*1890*/  FMUL R33, R33, R0 ;  /* 0x0000000021217220 */ /* 0x008fc80000400000 */
[----:B------:R0:W-:Y:S01]  /*18a0*/  STG.E desc[UR8][R2.64], R23 ;  /* 0x0000001702007986 */ /* 0x0001e2000c101908 */
[----:B----4-:R-:W-:-:S03]  /*18b0*/  FMUL R35, R35, R0 ;  /* 0x0000000023237220 */ /* 0x010fc60000400000 */
[----:B------:R0:W-:Y:S01]  /*18c0*/  STG.E desc[UR8][R2.64+0x4], R33 ;  /* 0x0000042102007986 */ /* 0x0001e2000c101908 */
[----:B-----5:R-:W-:-:S03]  /*18d0*/  FMUL R37, R37, R0 ;  /* 0x0000000025257220 */ /* 0x020fc60000400000 */
[----:B------:R0:W-:Y:S01]  /*18e0*/  STG.E desc[UR8][R2.64+0x8], R35 ;  /* 0x0000082302007986 */ /* 0x0001e2000c101908 */
[----:B------:R-:W-:-:S03]  /*18f0*/  FMUL R39, R39, R0 ;  /* 0x0000000027277220 */ /* 0x000fc60000400000 */
[----:B------:R0:W-:Y:S01]  /*1900*/  STG.E desc[UR8][R2.64+0xc], R37 ;  /* 0x00000c2502007986 */ /* 0x0001e2000c101908 */
[----:B------:R-:W-:-:S03]  /*1910*/  FMUL R41, R41, R0 ;  /* 0x0000000029297220 */ /* 0x000fc60000400000 */
[----:B------:R0:W-:Y:S01]  /*1920*/  STG.E desc[UR8][R2.64+0x10], R39 ;  /* 0x0000102702007986 */ /* 0x0001e2000c101908 */
[----:B------:R-:W-:-:S03]  /*1930*/  FMUL R43, R43, R0 ;  /* 0x000000002b2b7220 */ /* 0x000fc60000400000 */
[----:B------:R0:W-:Y:S01]  /*1940*/  STG.E desc[UR8][R2.64+0x14], R41 ;  /* 0x0000142902007986 */ /* 0x0001e2000c101908 */
[----:B------:R-:W-:-:S03]  /*1950*/  FMUL R45, R45, R0 ;  /* 0x000000002d2d7220 */ /* 0x000fc60000400000 */
[----:B------:R0:W-:Y:S04]  /*1960*/  STG.E desc[UR8][R2.64+0x18], R43 ;  /* 0x0000182b02007986 */ /* 0x0001e8000c101908 */
[----:B------:R0:W-:Y:S02]  /*1970*/  STG.E desc[UR8][R2.64+0x1c], R45 ;  /* 0x00001c2d02007986 */ /* 0x0001e4000c101908 */
.L_x_23:
[----:B------:R-:W-:Y:S05]  /*1980*/  @!P1 BRA `(.L_x_20) ;  /* 0x0000000000909947 */ /* 0x000fea0003800000 */
[----:B------:R-:W-:Y:S02]  /*1990*/  ISETP.GE.U32.AND P0, PT, R26, 0x3, PT ;  /* 0x000000031a00780c */ /* 0x000fe40003f06070 */
[----:B------:R-:W-:-:S11]  /*19a0*/  ISETP.NE.AND P1, PT, R19, RZ, PT ;  /* 0x000000ff1300720c */ /* 0x000fd60003f25270 */
[----:B------:R-:W-:Y:S05]  /*19b0*/  @!P0 BRA `(.L_x_24) ;  /* 0x0000000000408947 */ /* 0x000fea0003800000 */
[----:B0-----:R-:W0:Y:S01]  /*19c0*/  LDC.64 R2, c[0x0][0x3b0] ;  /* 0x0000ec00ff027b82 */ /* 0x001e220000000a00 */
[----:B------:R-:W-:-:S05]  /*19d0*/  IADD3 R23, PT, PT, R5, R22, RZ ;  /* 0x0000001605177210 */ /* 0x000fca0007ffe0ff */
[----:B0-----:R-:W-:-:S05]  /*19e0*/  IMAD.WIDE R2, R23, 0x4, R2 ;  /* 0x0000000417027825 */ /* 0x001fca00078e0202 */
[----:B------:R-:W2:Y:S04]  /*19f0*/  LDG.E R23, desc[UR8][R2.64] ;  /* 0x0000000802177981 */ /* 0x000ea8000c1e1900 */
[----:B------:R-:W3:Y:S04]  /*1a00*/  LDG.E R33, desc[UR8][R2.64+0x4] ;  /* 0x0000040802217981 */ /* 0x000ee8000c1e1900 */
[----:B------:R-:W4:Y:S04]  /*1a10*/  LDG.E R35, desc[UR8][R2.64+0x8] ;  /* 0x0000080802237981 */ /* 0x000f28000c1e1900 */
        /* <DEDUP_REMOVED lines=8> */
[----:B------:R1:W-:Y:S04]  /*1aa0*/  STG.E desc[UR8][R2.64+0x8], R35 ;  /* 0x0000082302007986 */ /* 0x0003e8000c101908 */
[----:B------:R1:W-:Y:S02]  /*1ab0*/  STG.E desc[UR8][R2.64+0xc], R37 ;  /* 0x00000c2502007986 */ /* 0x0003e4000c101908 */
.L_x_24:
[----:B------:R-:W-:Y:S05]  /*1ac0*/  @!P1 BRA `(.L_x_20) ;  /* 0x0000000000409947 */ /* 0x000fea0003800000 */
[----:B01----:R-:W0:Y:S01]  /*1ad0*/  LDC.64 R2, c[0x0][0x3b0] ;  /* 0x0000ec00ff027b82 */ /* 0x003e220000000a00 */
[----:B------:R-:W-:-:S05]  /*1ae0*/  IADD3 R23, PT, PT, R5, R22, RZ ;  /* 0x0000001605177210 */ /* 0x000fca0007ffe0ff */
[----:B0-----:R-:W-:-:S05]  /*1af0*/  IMAD.WIDE R2, R23, 0x4, R2 ;  /* 0x0000000417027825 */ /* 0x001fca00078e0202 */
[----:B------:R-:W2:Y:S01]  /*1b00*/  LDG.E R23, desc[UR8][R2.64] ;  /* 0x0000000802177981 */ /* 0x000ea2000c1e1900 */
[----:B------:R-:W-:Y:S01]  /*1b10*/  ISETP.NE.AND P0, PT, R19, 0x1, PT ;  /* 0x000000011300780c */ /* 0x000fe20003f05270 */
[----:B--2---:R-:W-:-:S05]  /*1b20*/  FMUL R23, R23, R0 ;  /* 0x0000000017177220 */ /* 0x004fca0000400000 */
[----:B------:R2:W-:Y:S07]  /*1b30*/  STG.E desc[UR8][R2.64], R23 ;  /* 0x0000001702007986 */ /* 0x0005ee000c101908 */
[----:B------:R-:W-:Y:S05]  /*1b40*/  @!P0 BRA `(.L_x_20) ;  /* 0x0000000000208947 */ /* 0x000fea0003800000 */
[----:B--2---:R-:W2:Y:S01]  /*1b50*/  LDG.E R23, desc[UR8][R2.64+0x4] ;  /* 0x0000040802177981 */ /* 0x004ea2000c1e1900 */
[----:B------:R-:W-:Y:S01]  /*1b60*/  ISETP.NE.AND P0, PT, R19, 0x2, PT ;  /* 0x000000021300780c */ /* 0x000fe20003f05270 */
[----:B--2---:R-:W-:-:S05]  /*1b70*/  FMUL R23, R23, R0 ;  /* 0x0000000017177220 */ /* 0x004fca0000400000 */
[----:B------:R3:W-:Y:S07]  /*1b80*/  STG.E desc[UR8][R2.64+0x4], R23 ;  /* 0x0000041702007986 */ /* 0x0007ee000c101908 */
[----:B------:R-:W-:Y:S05]  /*1b90*/  @!P0 BRA `(.L_x_20) ;  /* 0x00000000000c8947 */ /* 0x000fea0003800000 */
[----:B---3--:R-:W2:Y:S02]  /*1ba0*/  LDG.E R23, desc[UR8][R2.64+0x8] ;  /* 0x0000080802177981 */ /* 0x008ea4000c1e1900 */
[----:B--2---:R-:W-:-:S05]  /*1bb0*/  FMUL R23, R23, R0 ;  /* 0x0000000017177220 */ /* 0x004fca0000400000 */
[----:B------:R4:W-:Y:S02]  /*1bc0*/  STG.E desc[UR8][R2.64+0x8], R23 ;  /* 0x0000081702007986 */ /* 0x0009e4000c101908 */
.L_x_20:
[----:B------:R-:W5:Y:S02]  /*1bd0*/  LDCU UR5, c[0x0][0x3a8] ;  /* 0x00007500ff0577ac */ /* 0x000f640008000800 */
[----:B-----5:R-:W-:-:S09]  /*1be0*/  UISETP.GE.AND UP0, UPT, UR5, 0x1, UPT ;  /* 0x000000010500788c */ /* 0x020fd2000bf06270 */
[----:B------:R-:W-:Y:S05]  /*1bf0*/  BRA.U !UP0, `(.L_x_25) ;  /* 0x0000000508fc7547 */ /* 0x000fea000b800000 */
[----:B01----:R-:W-:-:S07]  /*1c00*/  HFMA2 R0, -RZ, RZ, 0, 0 ;  /* 0x00000000ff007431 */ /* 0x003fce00000001ff */
.L_x_30:
[----:B01234-:R-:W0:Y:S01]  /*1c10*/  LDC.64 R2, c[0x0][0x3b8] ;  /* 0x0000ee00ff027b82 */ /* 0x01fe220000000a00 */
[----:B------:R-:W-:-:S05]  /*1c20*/  IADD3 R23, PT, PT, R9, R0, RZ ;  /* 0x0000000009177210 */ /* 0x000fca0007ffe0ff */
[----:B0-----:R-:W-:-:S06]  /*1c30*/  IMAD.WIDE R2, R23, 0x4, R2 ;  /* 0x0000000417027825 */ /* 0x001fcc00078e0202 */
[----:B------:R-:W2:Y:S01]  /*1c40*/  LDG.E R3, desc[UR8][R2.64] ;  /* 0x0000000802037981 */ /* 0x000ea2000c1e1900 */
[----:B------:R-:W-:Y:S02]  /*1c50*/  MOV R23, 0x3bbb989d ;  /* 0x3bbb989d00177802 */ /* 0x000fe40000000f00 */
[----:B------:R-:W-:Y:S02]  /*1c60*/  MOV R28, 0x437c0000 ;  /* 0x437c0000001c7802 */ /* 0x000fe40000000f00 */
[----:B------:R-:W-:Y:S02]  /*1c70*/  ISETP.GE.U32.AND P0, PT, R6, 0x7, PT ;  /* 0x000000070600780c */ /* 0x000fe40003f06070 */
[----:B------:R-:W-:Y:S02]  /*1c80*/  IADD3 R30, PT, PT, R0, R29, RZ ;  /* 0x0000001d001e7210 */ /* 0x000fe40007ffe0ff */
[----:B------:R-:W-:Y:S01]  /*1c90*/  MOV R36, RZ ;  /* 0x000000ff00247202 */ /* 0x000fe20000000f00 */
[----:B--2---:R-:W-:-:S04]  /*1ca0*/  FADD R22, -R24, R3 ;  /* 0x0000000318167221 */ /* 0x004fc80000000100 */
[----:B------:R-:W-:-:S04]  /*1cb0*/  FFMA.SAT R23, R22, R23, 0.5 ;  /* 0x3f00000016177423 */ /* 0x000fc80000002017 */
[----:B------:R-:W-:-:S04]  /*1cc0*/  FFMA.RM R23, R23, R28, 12582913 ;  /* 0x4b40000117177423 */ /* 0x000fc8000000401c */
[C---:B------:R-:W-:Y:S01]  /*1cd0*/  FADD R33, R23.reuse, -12583039 ;  /* 0xcb40007f17217421 */ /* 0x040fe20000000000 */
[----:B------:R-:W-:-:S03]  /*1ce0*/  SHF.L.U32 R28, R23, 0x17, RZ ;  /* 0x00000017171c7819 */ /* 0x000fc600000006ff */
[----:B------:R-:W-:-:S04]  /*1cf0*/  FFMA R33, R22, 1.4426950216293334961, -R33 ;  /* 0x3fb8aa3b16217823 */ /* 0x000fc80000000821 */
[----:B------:R-:W-:-:S06]  /*1d00*/  FFMA R33, R22, 1.925963033500011079e-08, R33 ;  /* 0x32a5706016217823 */ /* 0x000fcc0000000021 */
[----:B------:R-:W0:Y:S02]  /*1d10*/  MUFU.EX2 R33, R33 ;  /* 0x0000002100217308 */ /* 0x000e240000000800 */
[----:B0-----:R-:W-:-:S04]  /*1d20*/  FMUL R28, R28, R33 ;  /* 0x000000211c1c7220 */ /* 0x001fc80000400000 */
[----:B------:R-:W-:Y:S01]  /*1d30*/  FADD R7, R28, R7 ;  /* 0x000000071c077221 */ /* 0x000fe20000000000 */
[----:B------:R-:W-:Y:S06]  /*1d40*/  @!P0 BRA `(.L_x_26) ;  /* 0x0000000000b08947 */ /* 0x000fec0003800000 */
[----:B------:R-:W-:-:S05]  /*1d50*/  UMOV UR5, URZ ;  /* 0x000000ff00057c82 */ /* 0x000fca0008000000 */
.L_x_27:
[----:B0-----:R-:W0:Y:S01]  /*1d60*/  LDC R33, c[0x0][0x3a8] ;  /* 0x0000ea00ff217b82 */ /* 0x001e220000000800 */
[----:B------:R-:W-:-:S07]  /*1d70*/  IADD3 R35, PT, PT, R5, UR5, RZ ;  /* 0x0000000505237c10 */ /* 0x000fce000fffe0ff */
[----:B------:R-:W1:Y:S08]  /*1d80*/  LDC.64 R2, c[0x0][0x3b0] ;  /* 0x0000ec00ff027b82 */ /* 0x000e700000000a00 */
[----:B------:R-:W2:Y:S01]  /*1d90*/  LDC.64 R22, c[0x0][0x390] ;  /* 0x0000e400ff167b82 */ /* 0x000ea20000000a00 */
[----:B0-----:R-:W-:Y:S02]  /*1da0*/  IMAD R33, R30, R33, UR5 ;  /* 0x000000051e217e24 */ /* 0x001fe4000f8e0221 */
[----:B-1----:R-:W-:-:S05]  /*1db0*/  IMAD.WIDE R2, R35, 0x4, R2 ;  /* 0x0000000423027825 */ /* 0x002fca00078e0202 */
[----:B------:R-:W3:Y:S01]  /*1dc0*/  LDG.E R35, desc[UR8][R2.64] ;  /* 0x0000000802237981 */ /* 0x000ee2000c1e1900 */
[----:B--2---:R-:W-:-:S03]  /*1dd0*/  IMAD.WIDE R22, R33, 0x4, R22 ;  /* 0x0000000421167825 */ /* 0x004fc600078e0216 */
[----:B------:R-:W2:Y:S04]  /*1de0*/  LDG.E R37, desc[UR8][R2.64+0x4] ;  /* 0x0000040802257981 */ /* 0x000ea8000c1e1900 */
[----:B------:R-:W3:Y:S04]  /*1df0*/  LDG.E R33, desc[UR8][R22.64] ;  /* 0x0000000816217981 */ /* 0x000ee8000c1e1900 */
[----:B------:R-:W4:Y:S04]  /*1e00*/  LDG.E R39, desc[UR8][R2.64+0x8] ;  /* 0x0000080802277981 */ /* 0x000f28000c1e1900 */
[----:B------:R-:W5:Y:S01]  /*1e10*/  LDG.E R41, desc[UR8][R2.64+0xc] ;  /* 0x00000c0802297981 */ /* 0x000f62000c1e1900 */
[----:B---3--:R-:W-:-:S05]  /*1e20*/  FFMA R33, R28, R33, R35 ;  /* 0x000000211c217223 */ /* 0x008fca0000000023 */
[----:B------:R0:W-:Y:S04]  /*1e30*/  STG.E desc[UR8][R2.64], R33 ;  /* 0x0000002102007986 */ /* 0x0001e8000c101908 */
[----:B------:R-:W2:Y:S02]  /*1e40*/  LDG.E R35, desc[UR8][R22.64+0x4] ;  /* 0x0000040816237981 */ /* 0x000ea4000c1e1900 */
[----:B--2---:R-:W-:-:S05]  /*1e50*/  FFMA R35, R28, R35, R37 ;  /* 0x000000231c237223 */ /* 0x004fca0000000025 */
[----:B------:R1:W-:Y:S04]  /*1e60*/  STG.E desc[UR8][R2.64+0x4], R35 ;  /* 0x0000042302007986 */ /* 0x0003e8000c101908 */
[----:B------:R-:W4:Y:S02]  /*1e70*/  LDG.E R37, desc[UR8][R22.64+0x8] ;  /* 0x0000080816257981 */ /* 0x000f24000c1e1900 */
[----:B----4-:R-:W-:-:S05]  /*1e80*/  FFMA R37, R28, R37, R39 ;  /* 0x000000251c257223 */ /* 0x010fca0000000027 */
[----:B------:R2:W-:Y:S04]  /*1e90*/  STG.E desc[UR8][R2.64+0x8], R37 ;  /* 0x0000082502007986 */ /* 0x0005e8000c101908 */
[----:B------:R-:W5:Y:S02]  /*1ea0*/  LDG.E R39, desc[UR8][R22.64+0xc] ;  /* 0x00000c0816277981 */ /* 0x000f64000c1e1900 */
[C---:B-----5:R-:W-:Y:S02]  /*1eb0*/  FFMA R39, R28.reuse, R39, R41 ;  /* 0x000000271c277223 */ /* 0x060fe40000000029 */
[----:B------:R-:W3:Y:S04]  /*1ec0*/  LDG.E R41, desc[UR8][R2.64+0x10] ;  /* 0x0000100802297981 */ /* 0x000ee8000c1e1900 */
[----:B------:R4:W-:Y:S04]  /*1ed0*/  STG.E desc[UR8][R2.64+0xc], R39 ;  /* 0x00000c2702007986 */ /* 0x0009e8000c101908 */
[----:B0-----:R-:W3:Y:S02]  /*1ee0*/  LDG.E R33, desc[UR8][R22.64+0x10] ;  /* 0x0000100816217981 */ /* 0x001ee4000c1e1900 */
[----:B---3--:R-:W-:-:S02]  /*1ef0*/  FFMA R33, R28, R33, R41 ;  /* 0x000000211c217223 */ /* 0x008fc40000000029 */
[----:B------:R-:W3:Y:S04]  /*1f00*/  LDG.E R41, desc[UR8][R2.64+0x14] ;  /* 0x0000140802297981 */ /* 0x000ee8000c1e1900 */
[----:B------:R0:W-:Y:S04]  /*1f10*/  STG.E desc[UR8][R2.64+0x10], R33 ;  /* 0x0000102102007986 */ /* 0x0001e8000c101908 */
[----:B-1----:R-:W3:Y:S02]  /*1f20*/  LDG.E R35, desc[UR8][R22.64+0x14] ;  /* 0x0000140816237981 */ /* 0x002ee4000c1e1900 */
[----:B---3--:R-:W-:-:S02]  /*1f30*/  FFMA R35, R28, R35, R41 ;  /* 0x000000231c237223 */ /* 0x008fc40000000029 */
[----:B------:R-:W3:Y:S04]  /*1f40*/  LDG.E R41, desc[UR8][R2.64+0x18] ;  /* 0x0000180802297981 */ /* 0x000ee8000c1e1900 */
[----:B------:R0:W-:Y:S04]  /*1f50*/  STG.E desc[UR8][R2.64+0x14], R35 ;  /* 0x0000142302007986 */ /* 0x0001e8000c101908 */
[----:B--2---:R-:W3:Y:S02]  /*1f60*/  LDG.E R37, desc[UR8][R22.64+0x18] ;  /* 0x0000180816257981 */ /* 0x004ee4000c1e1900 */
[----:B---3--:R-:W-:-:S02]  /*1f70*/  FFMA R37, R28, R37, R41 ;  /* 0x000000251c257223 */ /* 0x008fc40000000029 */
[----:B------:R-:W2:Y:S04]  /*1f80*/  LDG.E R41, desc[UR8][R2.64+0x1c] ;  /* 0x00001c0802297981 */ /* 0x000ea8000c1e1900 */
[----:B------:R0:W-:Y:S04]  /*1f90*/  STG.E desc[UR8][R2.64+0x18], R37 ;  /* 0x0000182502007986 */ /* 0x0001e8000c101908 */
[----:B----4-:R-:W2:Y:S01]  /*1fa0*/  LDG.E R39, desc[UR8][R22.64+0x1c] ;  /* 0x00001c0816277981 */ /* 0x010ea2000c1e1900 */
[----:B------:R-:W-:-:S06]  /*1fb0*/  UIADD3 UR5, UPT, UPT, UR5, 0x8, URZ ;  /* 0x0000000805057890 */ /* 0x000fcc000fffe0ff */
[----:B------:R-:W-:Y:S01]  /*1fc0*/  ISETP.NE.AND P0, PT, R21, UR5, PT ;  /* 0x0000000515007c0c */ /* 0x000fe2000bf05270 */
[----:B--2---:R-:W-:-:S05]  /*1fd0*/  FFMA R39, R28, R39, R41 ;  /* 0x000000271c277223 */ /* 0x004fca0000000029 */
[----:B------:R0:W-:Y:S07]  /*1fe0*/  STG.E desc[UR8][R2.64+0x1c], R39 ;  /* 0x00001c2702007986 */ /* 0x0001ee000c101908 */
[----:B------:R-:W-:Y:S05]  /*1ff0*/  @P0 BRA `(.L_x_27) ;  /* 0xfffffffc00580947 */ /* 0x000fea000383ffff */
[----:B------:R-:W-:-:S07]  /*2000*/  MOV R36, R21 ;  /* 0x0000001500247202 */ /* 0x000fce0000000f00 */
.L_x_26:
[----:B------:R-:W-:-:S13]  /*2010*/  ISETP.NE.AND P0, PT, R18, RZ, PT ;  /* 0x000000ff1200720c */ /* 0x000fda0003f05270 */
[----:B------:R-:W-:Y:S05]  /*2020*/  @!P0 BRA `(.L_x_28) ;  /* 0x0000000000e08947 */ /* 0x000fea0003800000 */
[----:B------:R-:W-:Y:S02]  /*2030*/  ISETP.GE.U32.AND P0, PT, R26, 0x3, PT ;  /* 0x000000031a00780c */ /* 0x000fe40003f06070 */
[----:B------:R-:W-:-:S11]  /*2040*/  ISETP.NE.AND P1, PT, R19, RZ, PT ;  /* 0x000000ff1300720c */ /* 0x000fd60003f25270 */
[----:B------:R-:W-:Y:S05]  /*2050*/  @!P0 BRA `(.L_x_29) ;  /* 0x0000000000608947 */ /* 0x000fea0003800000 */
[----:B0-----:R-:W0:Y:S01]  /*2060*/  LDC R33, c[0x0][0x3a8] ;  /* 0x0000ea00ff217b82 */ /* 0x001e220000000800 */
[----:B------:R-:W-:-:S07]  /*2070*/  IADD3 R35, PT, PT, R5, R36, RZ ;  /* 0x0000002405237210 */ /* 0x000fce0007ffe0ff */
[----:B------:R-:W1:Y:S08]  /*2080*/  LDC.64 R2, c[0x0][0x3b0] ;  /* 0x0000ec00ff027b82 */ /* 0x000e700000000a00 */
[----:B------:R-:W2:Y:S01]  /*2090*/  LDC.64 R22, c[0x0][0x390] ;  /* 0x0000e400ff167b82 */ /* 0x000ea20000000a00 */
[----:B0-----:R-:W-:Y:S02]  /*20a0*/  IMAD R33, R30, R33, R36 ;  /* 0x000000211e217224 */ /* 0x001fe400078e0224 */
        /* <DEDUP_REMOVED lines=15> */
[----:B------:R-:W5:Y:S01]  /*21a0*/  LDG.E R39, desc[UR8][R22.64+0xc] ;  /* 0x00000c0816277981 */ /* 0x000f62000c1e1900 */
[----:B------:R-:W-:Y:S01]  /*21b0*/  IADD3 R36, PT, PT, R36, 0x4, RZ ;  /* 0x0000000424247810 */ /* 0x000fe20007ffe0ff */
[----:B-----5:R-:W-:-:S05]  /*21c0*/  FFMA R39, R28, R39, R41 ;  /* 0x000000271c277223 */ /* 0x020fca0000000029 */
[----:B------:R1:W-:Y:S02]  /*21d0*/  STG.E desc[UR8][R2.64+0xc], R39 ;  /* 0x00000c2702007986 */ /* 0x0003e4000c101908 */
.L_x_29:
[----:B------:R-:W-:Y:S05]  /*21e0*/  @!P1 BRA `(.L_x_28) ;  /* 0x0000000000709947 */ /* 0x000fea0003800000 */
[----:B------:R-:W-:Y:S01]  /*21f0*/  ISETP.NE.AND P1, PT, R19, 0x1, PT ;  /* 0x000000011300780c */ /* 0x000fe20003f25270 */
[----:B01----:R-:W0:-:S12]  /*2200*/  LDC R37, c[0x0][0x3a8] ;  /* 0x0000ea00ff257b82 */ /* 0x003e180000000800 */
[----:B------:R-:W1:Y:S01]  /*2210*/  @P1 LDC.64 R34, c[0x0][0x390] ;  /* 0x0000e400ff221b82 */ /* 0x000e620000000a00 */
[----:B------:R-:W-:-:S07]  /*2220*/  @P1 IADD3 R23, PT, PT, R5, R36, RZ ;  /* 0x0000002405171210 */ /* 0x000fce0007ffe0ff */
[----:B------:R-:W2:Y:S01]  /*2230*/  @P1 LDC.64 R32, c[0x0][0x3b0] ;  /* 0x0000ec00ff201b82 */ /* 0x000ea20000000a00 */
[----:B0-----:R-:W-:-:S04]  /*2240*/  @P1 IMAD R3, R30, R37, R36 ;  /* 0x000000251e031224 */ /* 0x001fc800078e0224 */
[----:B-1----:R-:W-:-:S05]  /*2250*/  @P1 IMAD.WIDE R34, R3, 0x4, R34 ;  /* 0x0000000403221825 */ /* 0x002fca00078e0222 */
[----:B------:R-:W3:Y:S01]  /*2260*/  @P1 LDG.E R3, desc[UR8][R34.64] ;  /* 0x0000000822031981 */ /* 0x000ee2000c1e1900 */
[----:B--2---:R-:W-:-:S05]  /*2270*/  @P1 IMAD.WIDE R32, R23, 0x4, R32 ;  /* 0x0000000417201825 */ /* 0x004fca00078e0220 */
[----:B------:R-:W3:Y:S04]  /*2280*/  @P1 LDG.E R23, desc[UR8][R32.64] ;  /* 0x0000000820171981 */ /* 0x000ee8000c1e1900 */
[----:B------:R-:W2:Y:S01]  /*2290*/  @P1 LDG.E R43, desc[UR8][R32.64+0x4] ;  /* 0x00000408202b1981 */ /* 0x000ea2000c1e1900 */
[----:B------:R-:W-:Y:S01]  /*22a0*/  LOP3.LUT P0, RZ, R37, 0x1, RZ, 0xc0, !PT ;  /* 0x0000000125ff7812 */ /* 0x000fe2000780c0ff */
[----:B---3--:R-:W-:-:S12]  /*22b0*/  @P1 FFMA R39, R28, R3, R23 ;  /* 0x000000031c271223 */ /* 0x008fd80000000017 */
[----:B------:R-:W0:Y:S01]  /*22c0*/  @P0 LDC.64 R22, c[0x0][0x390] ;  /* 0x0000e400ff160b82 */ /* 0x000e220000000a00 */
[----:B------:R3:W-:Y:S04]  /*22d0*/  @P1 STG.E desc[UR8][R32.64], R39 ;  /* 0x0000002720001986 */ /* 0x0007e8000c101908 */
[----:B------:R-:W2:Y:S03]  /*22e0*/  @P1 LDG.E R41, desc[UR8][R34.64+0x4] ;  /* 0x0000040822291981 */ /* 0x000ea6000c1e1900 */
[----:B------:R-:W1:Y:S01]  /*22f0*/  @P0 LDC.64 R2, c[0x0][0x3b0] ;  /* 0x0000ec00ff020b82 */ /* 0x000e620000000a00 */
[----:B------:R-:W-:-:S04]  /*2300*/  @P1 IADD3 R36, PT, PT, R36, 0x2, RZ ;  /* 0x0000000224241810 */ /* 0x000fc80007ffe0ff */
[----:B------:R-:W-:Y:S01]  /*2310*/  @P0 IADD3 R45, PT, PT, R5, R36, RZ ;  /* 0x00000024052d0210 */ /* 0x000fe20007ffe0ff */
[----:B------:R-:W-:-:S04]  /*2320*/  @P0 IMAD R37, R30, R37, R36 ;  /* 0x000000251e250224 */ /* 0x000fc800078e0224 */
[----:B0-----:R-:W-:-:S04]  /*2330*/  @P0 IMAD.WIDE R22, R37, 0x4, R22 ;  /* 0x0000000425160825 */ /* 0x001fc800078e0216 */
[----:B-1----:R-:W-:-:S04]  /*2340*/  @P0 IMAD.WIDE R2, R45, 0x4, R2 ;  /* 0x000000042d020825 */ /* 0x002fc800078e0202 */
[----:B--2---:R-:W-:-:S05]  /*2350*/  @P1 FFMA R41, R28, R41, R43 ;  /* 0x000000291c291223 */ /* 0x004fca000000002b */
[----:B------:R3:W-:Y:S04]  /*2360*/  @P1 STG.E desc[UR8][R32.64+0x4], R41 ;  /* 0x0000042920001986 */ /* 0x0007e8000c101908 */
[----:B------:R-:W2:Y:S04]  /*2370*/  @P0 LDG.E R23, desc[UR8][R22.64] ;  /* 0x0000000816170981 */ /* 0x000ea8000c1e1900 */
[----:B------:R-:W2:Y:S02]  /*2380*/  @P0 LDG.E R35, desc[UR8][R2.64] ;  /* 0x0000000802230981 */ /* 0x000ea4000c1e1900 */
[----:B--2---:R-:W-:-:S05]  /*2390*/  @P0 FFMA R35, R28, R23, R35 ;  /* 0x000000171c230223 */ /* 0x004fca0000000023 */
[----:B------:R3:W-:Y:S02]  /*23a0*/  @P0 STG.E desc[UR8][R2.64], R35 ;  /* 0x0000002302000986 */ /* 0x0007e4000c101908 */
.L_x_28:
[----:B------:R-:W-:-:S04]  /*23b0*/  IADD3 R0, PT, PT, R0, 0x1, RZ ;  /* 0x0000000100007810 */ /* 0x000fc80007ffe0ff */
[----:B------:R-:W-:-:S13]  /*23c0*/  ISETP.NE.AND P0, PT, R0, R31, PT ;  /* 0x0000001f0000720c */ /* 0x000fda0003f05270 */
[----:B------:R-:W-:Y:S05]  /*23d0*/  @!P0 BRA `(.L_x_6) ;  /* 0x0000000c00008947 */ /* 0x000fea0003800000 */
[----:B------:R-:W-:Y:S05]  /*23e0*/  BRA `(.L_x_30) ;  /* 0xfffffff800087947 */ /* 0x000fea000383ffff */
.L_x_25:
[----:B------:R-:W-:Y:S01]  /*23f0*/  ISETP.GE.AND P0, PT, R30, 0x8, PT ;  /* 0x000000081e00780c */ /* 0x000fe20003f06270 */
[----:B01----:R-:W-:Y:S01]  /*2400*/  HFMA2 R0, -RZ, RZ, 0, 0 ;  /* 0x00000000ff007431 */ /* 0x003fe200000001ff */
[----:B------:R-:W-:-:S11]  /*2410*/  ISETP.NE.AND P1, PT, R32, RZ, PT ;  /* 0x000000ff2000720c */ /* 0x000fd60003f25270 */
[----:B------:R-:W-:Y:S05]  /*2420*/  @!P0 BRA `(.L_x_31) ;  /* 0x0000000400688947 */ /* 0x000fea0003800000 */
[----:B------:R-:W-:Y:S01]  /*2430*/  LOP3.LUT R0, R31, 0x7ffffff8, RZ, 0xc0, !PT ;  /* 0x7ffffff81f007812 */ /* 0x000fe200078ec0ff */
[----:B------:R-:W-:-:S06]  /*2440*/  UMOV UR5, URZ ;  /* 0x000000ff00057c82 */ /* 0x000fcc0008000000 */
.L_x_32:
[----:B--234-:R-:W0:Y:S01]  /*2450*/  LDC.64 R2, c[0x0][0x3b8] ;  /* 0x0000ee00ff027b82 */ /* 0x01ce220000000a00 */
[----:B------:R-:W-:-:S05]  /*2460*/  IADD3 R23, PT, PT, R9, UR5, RZ ;  /* 0x0000000509177c10 */ /* 0x000fca000fffe0ff */
[----:B0-----:R-:W-:-:S05]  /*2470*/  IMAD.WIDE R2, R23, 0x4, R2 ;  /* 0x0000000417027825 */ /* 0x001fca00078e0202 */
[----:B------:R-:W2:Y:S04]  /*2480*/  LDG.E R41, desc[UR8][R2.64] ;  /* 0x0000000802297981 */ /* 0x000ea8000c1e1900 */
[----:B------:R-:W3:Y:S04]  /*2490*/  LDG.E R45, desc[UR8][R2.64+0x4] ;  /* 0x00000408022d7981 */ /* 0x000ee8000c1e1900 */
[----:B------:R-:W4:Y:S04]  /*24a0*/  LDG.E R39, desc[UR8][R2.64+0x8] ;  /* 0x0000080802277981 */ /* 0x000f28000c1e1900 */
[----:B------:R-:W5:Y:S04]  /*24b0*/  LDG.E R37, desc[UR8][R2.64+0xc] ;  /* 0x00000c0802257981 */ /* 0x000f68000c1e1900 */
[----:B------:R-:W3:Y:S04]  /*24c0*/  LDG.E R35, desc[UR8][R2.64+0x10] ;  /* 0x0000100802237981 */ /* 0x000ee8000c1e1900 */
[----:B------:R-:W3:Y:S04]  /*24d0*/  LDG.E R33, desc[UR8][R2.64+0x14] ;  /* 0x0000140802217981 */ /* 0x000ee8000c1e1900 */
[----:B------:R-:W3:Y:S04]  /*24e0*/  LDG.E R23, desc[UR8][R2.64+0x18] ;  /* 0x0000180802177981 */ /* 0x000ee8000c1e1900 */
[----:B------:R0:W3:Y:S01]  /*24f0*/  LDG.E R29, desc[UR8][R2.64+0x1c] ;  /* 0x00001c08021d7981 */ /* 0x0000e2000c1e1900 */
[----:B------:R-:W-:Y:S01]  /*2500*/  HFMA2 R22, -RZ, RZ, 3.7421875, 0 ;  /* 0x437c0000ff167431 */ /* 0x000fe200000001ff */
[----:B------:R-:W-:Y:S01]  /*2510*/  MOV R28, 0x3bbb989d ;  /* 0x3bbb989d001c7802 */ /* 0x000fe20000000f00 */
[----:B------:R-:W-:-:S06]  /*2520*/  UIADD3 UR5, UPT, UPT, UR5, 0x8, URZ ;  /* 0x0000000805057890 */ /* 0x000fcc000fffe0ff */
[----:B------:R-:W-:Y:S01]  /*2530*/  ISETP.NE.AND P0, PT, R0, UR5, PT ;  /* 0x0000000500007c0c */ /* 0x000fe2000bf05270 */
[----:B--2---:R-:W-:-:S04]  /*2540*/  FADD R41, -R24, R41 ;  /* 0x0000002918297221 */ /* 0x004fc80000000100 */
[----:B------:R-:W-:-:S04]  /*2550*/  FFMA.SAT R43, R41, R28, 0.5 ;  /* 0x3f000000292b7423 */ /* 0x000fc8000000201c */
[----:B------:R-:W-:Y:S01]  /*2560*/  FFMA.RM R43, R43, R22, 12582913 ;  /* 0x4b4000012b2b7423 */ /* 0x000fe20000004016 */
[----:B----4-:R-:W-:-:S03]  /*2570*/  FADD R39, -R24, R39 ;  /* 0x0000002718277221 */ /* 0x010fc60000000100 */
[C---:B------:R-:W-:Y:S01]  /*2580*/  FADD R30, R43.reuse, -12583039 ;  /* 0xcb40007f2b1e7421 */ /* 0x040fe20000000000 */
[----:B------:R-:W-:Y:S01]  /*2590*/  SHF.L.U32 R34, R43, 0x17, RZ ;  /* 0x000000172b227819 */ /* 0x000fe200000006ff */
[C---:B-----5:R-:W-:Y:S02]  /*25a0*/  FADD R37, -R24.reuse, R37 ;  /* 0x0000002518257221 */ /* 0x060fe40000000100 */
[----:B------:R-:W-:Y:S02]  /*25b0*/  FFMA R30, R41, 1.4426950216293334961, -R30 ;  /* 0x3fb8aa3b291e7823 */ /* 0x000fe4000000081e */
[----:B------:R-:W-:Y:S02]  /*25c0*/  FFMA.SAT R43, R37, R28, 0.5 ;  /* 0x3f000000252b7423 */ /* 0x000fe4000000201c */
[----:B------:R-:W-:Y:S01]  /*25d0*/  FFMA R30, R41, 1.925963033500011079e-08, R30 ;  /* 0x32a57060291e7823 */ /* 0x000fe2000000001e */
[C---:B---3--:R-:W-:Y:S01]  /*25e0*/  FADD R41, -R24.reuse, R45 ;  /* 0x0000002d18297221 */ /* 0x048fe20000000100 */
[----:B------:R-:W-:-:S03]  /*25f0*/  FADD R23, -R24, R23 ;  /* 0x0000001718177221 */ /* 0x000fc60000000100 */
[----:B0-----:R-:W-:Y:S01]  /*2600*/  FFMA.SAT R3, R41, R28, 0.5 ;  /* 0x3f00000029037423 */ /* 0x001fe2000000201c */
[----:B------:R-:W0:Y:S01]  /*2610*/  MUFU.EX2 R30, R30 ;  /* 0x0000001e001e7308 */ /* 0x000e220000000800 */
[----:B------:R-:W-:Y:S02]  /*2620*/  FADD R29, -R24, R29 ;  /* 0x0000001d181d7221 */ /* 0x000fe40000000100 */
[----:B------:R-:W-:Y:S01]  /*2630*/  FFMA.RM R2, R3, R22, 12582913 ;  /* 0x4b40000103027423 */ /* 0x000fe20000004016 */
[----:B------:R-:W-:Y:S01]  /*2640*/  FFMA.SAT R3, R39, R28, 0.5 ;  /* 0x3f00000027037423 */ /* 0x000fe2000000201c */
[----:B0-----:R-:W-:Y:S02]  /*2650*/  FFMA R7, R34, R30, R7 ;  /* 0x0000001e22077223 */ /* 0x001fe40000000007 */
[----:B------:R-:W-:Y:S01]  /*2660*/  FADD R34, R2, -12583039 ;  /* 0xcb40007f02227421 */ /* 0x000fe20000000000 */
[-C--:B------:R-:W-:Y:S01]  /*2670*/  FFMA.RM R30, R3, R22.reuse, 12582913 ;  /* 0x4b400001031e7423 */ /* 0x080fe20000004016 */
[----:B------:R-:W-:Y:S01]  /*2680*/  FFMA.RM R3, R43, R22, 12582913 ;  /* 0x4b4000012b037423 */ /* 0x000fe20000004016 */
[----:B------:R-:W-:Y:S01]  /*2690*/  FADD R43, -R24, R33 ;  /* 0x00000021182b7221 */ /* 0x000fe20000000100 */
[----:B------:R-:W-:Y:S01]  /*26a0*/  FFMA R34, R41, 1.4426950216293334961, -R34 ;  /* 0x3fb8aa3b29227823 */ /* 0x000fe20000000822 */
[----:B------:R-:W-:Y:S01]  /*26b0*/  FADD R36, R30, -12583039 ;  /* 0xcb40007f1e247421 */ /* 0x000fe20000000000 */
[----:B------:R-:W-:Y:S01]  /*26c0*/  FADD R38, R3, -12583039 ;  /* 0xcb40007f03267421 */ /* 0x000fe20000000000 */
[----:B------:R-:W-:Y:S01]  /*26d0*/  SHF.L.U32 R2, R2, 0x17, RZ ;  /* 0x0000001702027819 */ /* 0x000fe200000006ff */
[----:B------:R-:W-:Y:S01]  /*26e0*/  FFMA R34, R41, 1.925963033500011079e-08, R34 ;  /* 0x32a5706029227823 */ /* 0x000fe20000000022 */
[----:B------:R-:W-:Y:S01]  /*26f0*/  FADD R41, -R24, R35 ;  /* 0x0000002318297221 */ /* 0x000fe20000000100 */
[----:B------:R-:W-:Y:S01]  /*2700*/  FFMA R38, R37, 1.4426950216293334961, -R38 ;  /* 0x3fb8aa3b25267823 */ /* 0x000fe20000000826 */
[-C--:B------:R-:W-:Y:S01]  /*2710*/  FFMA.SAT R35, R43, R28.reuse, 0.5 ;  /* 0x3f0000002b237423 */ /* 0x080fe2000000201c */
[----:B------:R-:W-:Y:S01]  /*2720*/  FFMA R36, R39, 1.4426950216293334961, -R36 ;  /* 0x3fb8aa3b27247823 */ /* 0x000fe20000000824 */
[----:B------:R-:W-:Y:S01]  /*2730*/  FFMA.SAT R33, R41, R28, 0.5 ;  /* 0x3f00000029217423 */ /* 0x000fe2000000201c */
[----:B------:R-:W-:Y:S01]  /*2740*/  FFMA R37, R37, 1.925963033500011079e-08, R38 ;  /* 0x32a5706025257823 */ /* 0x000fe20000000026 */
[-C--:B------:R-:W-:Y:S01]  /*2750*/  FFMA.RM R35, R35, R22.reuse, 12582913 ;  /* 0x4b40000123237423 */ /* 0x080fe20000004016 */
[----:B------:R-:W0:Y:S01]  /*2760*/  MUFU.EX2 R34, R34 ;  /* 0x0000002200227308 */ /* 0x000e220000000800 */
[----:B------:R-:W-:Y:S01]  /*2770*/  FFMA.RM R33, R33, R22, 12582913 ;  /* 0x4b40000121217423 */ /* 0x000fe20000004016 */
[----:B------:R-:W-:Y:S01]  /*2780*/  FFMA R36, R39, 1.925963033500011079e-08, R36 ;  /* 0x32a5706027247823 */ /* 0x000fe20000000024 */
[----:B------:R-:W-:Y:S01]  /*2790*/  FADD R40, R35, -12583039 ;  /* 0xcb40007f23287421 */ /* 0x000fe20000000000 */
[----:B------:R-:W-:Y:S01]  /*27a0*/  SHF.L.U32 R30, R30, 0x17, RZ ;  /* 0x000000171e1e7819 */ /* 0x000fe200000006ff */
[----:B------:R-:W-:Y:S01]  /*27b0*/  FADD R38, R33, -12583039 ;  /* 0xcb40007f21267421 */ /* 0x000fe20000000000 */
[----:B------:R-:W-:Y:S01]  /*27c0*/  SHF.L.U32 R3, R3, 0x17, RZ ;  /* 0x0000001703037819 */ /* 0x000fe200000006ff */
[----:B------:R-:W-:Y:S01]  /*27d0*/  FFMA R40, R43, 1.4426950216293334961, -R40 ;  /* 0x3fb8aa3b2b287823 */ /* 0x000fe20000000828 */
[----:B------:R-:W1:Y:S01]  /*27e0*/  MUFU.EX2 R36, R36 ;  /* 0x0000002400247308 */ /* 0x000e620000000800 */
[----:B------:R-:W-:Y:S01]  /*27f0*/  FFMA R38, R41, 1.4426950216293334961, -R38 ;  /* 0x3fb8aa3b29267823 */ /* 0x000fe20000000826 */
[----:B------:R-:W-:-:S03]  /*2800*/  SHF.L.U32 R33, R33, 0x17, RZ ;  /* 0x0000001721217819 */ /* 0x000fc600000006ff */
[----:B------:R-:W-:Y:S01]  /*2810*/  FFMA R39, R41, 1.925963033500011079e-08, R38 ;  /* 0x32a5706029277823 */ /* 0x000fe20000000026 */
[-C--:B------:R-:W-:Y:S01]  /*2820*/  FFMA.SAT R41, R23, R28.reuse, 0.5 ;  /* 0x3f00000017297423 */ /* 0x080fe2000000201c */
[----:B------:R-:W-:Y:S01]  /*2830*/  FFMA R38, R43, 1.925963033500011079e-08, R40 ;  /* 0x32a570602b267823 */ /* 0x000fe20000000028 */
[----:B------:R-:W-:Y:S01]  /*2840*/  FFMA.SAT R43, R29, R28, 0.5 ;  /* 0x3f0000001d2b7423 */ /* 0x000fe2000000201c */
[----:B------:R-:W2:Y:S01]  /*2850*/  MUFU.EX2 R37, R37 ;  /* 0x0000002500257308 */ /* 0x000ea20000000800 */
[----:B------:R-:W-:Y:S01]  /*2860*/  FFMA.RM R28, R41, R22, 12582913 ;  /* 0x4b400001291c7423 */ /* 0x000fe20000004016 */
[----:B0-----:R-:W-:Y:S01]  /*2870*/  FFMA R7, R2, R34, R7 ;  /* 0x0000002202077223 */ /* 0x001fe20000000007 */
[----:B------:R-:W-:Y:S02]  /*2880*/  FFMA.RM R22, R43, R22, 12582913 ;  /* 0x4b4000012b167423 */ /* 0x000fe40000004016 */
[C---:B------:R-:W-:Y:S01]  /*2890*/  FADD R40, R28.reuse, -12583039 ;  /* 0xcb40007f1c287421 */ /* 0x040fe20000000000 */
[----:B------:R-:W-:Y:S01]  /*28a0*/  SHF.L.U32 R28, R28, 0x17, RZ ;  /* 0x000000171c1c7819 */ /* 0x000fe200000006ff */
[----:B------:R-:W-:Y:S01]  /*28b0*/  FADD R34, R22, -12583039 ;  /* 0xcb40007f16227421 */ /* 0x000fe20000000000 */
[----:B------:R-:W0:Y:S01]  /*28c0*/  MUFU.EX2 R39, R39 ;  /* 0x0000002700277308 */ /* 0x000e220000000800 */
[----:B------:R-:W-:Y:S01]  /*28d0*/  FFMA R40, R23, 1.4426950216293334961, -R40 ;  /* 0x3fb8aa3b17287823 */ /* 0x000fe20000000828 */
[----:B-1----:R-:W-:Y:S01]  /*28e0*/  FFMA R30, R30, R36, R7 ;  /* 0x000000241e1e7223 */ /* 0x002fe20000000007 */
[----:B------:R-:W-:Y:S01]  /*28f0*/  FFMA R34, R29, 1.4426950216293334961, -R34 ;  /* 0x3fb8aa3b1d227823 */ /* 0x000fe20000000822 */
[----:B------:R-:W-:Y:S01]  /*2900*/  SHF.L.U32 R7, R22, 0x17, RZ ;  /* 0x0000001716077819 */ /* 0x000fe200000006ff */
[----:B------:R-:W-:-:S02]  /*2910*/  FFMA R2, R23, 1.925963033500011079e-08, R40 ;  /* 0x32a5706017027823 */ /* 0x000fc40000000028 */
[----:B------:R-:W-:Y:S01]  /*2920*/  FFMA R34, R29, 1.925963033500011079e-08, R34 ;  /* 0x32a570601d227823 */ /* 0x000fe20000000022 */
[----:B------:R-:W1:Y:S01]  /*2930*/  MUFU.EX2 R38, R38 ;  /* 0x0000002600267308 */ /* 0x000e620000000800 */
[----:B--2---:R-:W-:-:S07]  /*2940*/  FFMA R30, R3, R37, R30 ;  /* 0x00000025031e7223 */ /* 0x004fce000000001e */
[----:B------:R-:W2:Y:S01]  /*2950*/  MUFU.EX2 R2, R2 ;  /* 0x0000000200027308 */ /* 0x000ea20000000800 */
[----:B0-----:R-:W-:Y:S01]  /*2960*/  FFMA R33, R33, R39, R30 ;  /* 0x0000002721217223 */ /* 0x001fe2000000001e */
[----:B------:R-:W-:-:S06]  /*2970*/  SHF.L.U32 R30, R35, 0x17, RZ ;  /* 0x00000017231e7819 */ /* 0x000fcc00000006ff */
[----:B------:R-:W0:Y:S01]  /*2980*/  MUFU.EX2 R34, R34 ;  /* 0x0000002200227308 */ /* 0x000e220000000800 */
[----:B-1----:R-:W-:-:S04]  /*2990*/  FFMA R33, R30, R38, R33 ;  /* 0x000000261e217223 */ /* 0x002fc80000000021 */
[----:B--2---:R-:W-:-:S04]  /*29a0*/  FFMA R2, R28, R2, R33 ;  /* 0x000000021c027223 */ /* 0x004fc80000000021 */
[----:B0-----:R-:W-:Y:S01]  /*29b0*/  FFMA R7, R7, R34, R2 ;  /* 0x0000002207077223 */ /* 0x001fe20000000002 */
[----:B------:R-:W-:Y:S06]  /*29c0*/  @P0 BRA `(.L_x_32) ;  /* 0xfffffff800a00947 */ /* 0x000fec000383ffff */
.L_x_31:
[----:B------:R-:W-:Y:S05]  /*29d0*/  @!P1 BRA `(.L_x_6) ;  /* 0x0000000400809947 */ /* 0x000fea0003800000 */
[----:B------:R-:W-:Y:S02]  /*29e0*/  ISETP.GE.U32.AND P0, PT, R32, 0x4, PT ;  /* 0x000000042000780c */ /* 0x000fe40003f06070 */
[----:B------:R-:W-:-:S11]  /*29f0*/  LOP3.LUT P1, R32, R31, 0x3, RZ, 0xc0, !PT ;  /* 0x000000031f207812 */ /* 0x000fd6000782c0ff */
[----:B------:R-:W-:Y:S05]  /*2a00*/  @!P0 BRA `(.L_x_33) ;  /* 0x0000000000b88947 */ /* 0x000fea0003800000 */
[----:B--234-:R-:W0:Y:S01]  /*2a10*/  LDC.64 R2, c[0x0][0x3b8] ;  /* 0x0000ee00ff027b82 */ /* 0x01ce220000000a00 */
[----:B------:R-:W-:-:S05]  /*2a20*/  IADD3 R23, PT, PT, R9, R0, RZ ;  /* 0x0000000009177210 */ /* 0x000fca0007ffe0ff */
[----:B0-----:R-:W-:-:S05]  /*2a30*/  IMAD.WIDE R2, R23, 0x4, R2 ;  /* 0x0000000417027825 */ /* 0x001fca00078e0202 */
[----:B------:R-:W2:Y:S04]  /*2a40*/  LDG.E R23, desc[UR8][R2.64] ;  /* 0x0000000802177981 */ /* 0x000ea8000c1e1900 */
[----:B------:R-:W3:Y:S04]  /*2a50*/  LDG.E R35, desc[UR8][R2.64+0x4] ;  /* 0x0000040802237981 */ /* 0x000ee8000c1e1900 */
[----:B------:R-:W4:Y:S04]  /*2a60*/  LDG.E R33, desc[UR8][R2.64+0x8] ;  /* 0x0000080802217981 */ /* 0x000f28000c1e1900 */
[----:B------:R-:W5:Y:S01]  /*2a70*/  LDG.E R41, desc[UR8][R2.64+0xc] ;  /* 0x00000c0802297981 */ /* 0x000f62000c1e1900 */
[----:B------:R-:W-:Y:S01]  /*2a80*/  HFMA2 R22, -RZ, RZ, 3.7421875, 0 ;  /* 0x437c0000ff167431 */ /* 0x000fe200000001ff */
[----:B------:R-:W-:-:S02]  /*2a90*/  MOV R28, 0x3bbb989d ;  /* 0x3bbb989d001c7802 */ /* 0x000fc40000000f00 */
[----:B------:R-:W-:Y:S01]  /*2aa0*/  IADD3 R0, PT, PT, R0, 0x4, RZ ;  /* 0x0000000400007810 */ /* 0x000fe20007ffe0ff */
[----:B--2---:R-:W-:-:S04]  /*2ab0*/  FADD R37, -R24, R23 ;  /* 0x0000001718257221 */ /* 0x004fc80000000100 */
[----:B------:R-:W-:Y:S01]  /*2ac0*/  FFMA.SAT R23, R37, R28, 0.5 ;  /* 0x3f00000025177423 */ /* 0x000fe2000000201c */
[----:B---3--:R-:W-:-:S03]  /*2ad0*/  FADD R35, -R24, R35 ;  /* 0x0000002318237221 */ /* 0x008fc60000000100 */
[----:B------:R-:W-:Y:S01]  /*2ae0*/  FFMA.RM R23, R23, R22, 12582913 ;  /* 0x4b40000117177423 */ /* 0x000fe20000004016 */
[----:B------:R-:W-:Y:S01]  /*2af0*/  FFMA.SAT R29, R35, R28, 0.5 ;  /* 0x3f000000231d7423 */ /* 0x000fe2000000201c */
[C---:B----4-:R-:W-:Y:S02]  /*2b00*/  FADD R33, -R24.reuse, R33 ;  /* 0x0000002118217221 */ /* 0x050fe40000000100 */
[----:B------:R-:W-:Y:S01]  /*2b10*/  FADD R30, R23, -12583039 ;  /* 0xcb40007f171e7421 */ /* 0x000fe20000000000 */
[----:B------:R-:W-:Y:S01]  /*2b20*/  FFMA.RM R29, R29, R22, 12582913 ;  /* 0x4b4000011d1d7423 */ /* 0x000fe20000004016 */
[----:B------:R-:W-:Y:S01]  /*2b30*/  FFMA.SAT R39, R33, R28, 0.5 ;  /* 0x3f00000021277423 */ /* 0x000fe2000000201c */
[----:B-----5:R-:W-:Y:S01]  /*2b40*/  FADD R3, -R24, R41 ;  /* 0x0000002918037221 */ /* 0x020fe20000000100 */
[----:B------:R-:W-:Y:S01]  /*2b50*/  FFMA R30, R37, 1.4426950216293334961, -R30 ;  /* 0x3fb8aa3b251e7823 */ /* 0x000fe2000000081e */
[----:B------:R-:W-:Y:S01]  /*2b60*/  FADD R34, R29, -12583039 ;  /* 0xcb40007f1d227421 */ /* 0x000fe20000000000 */
[----:B------:R-:W-:Y:S01]  /*2b70*/  FFMA.RM R2, R39, R22, 12582913 ;  /* 0x4b40000127027423 */ /* 0x000fe20000004016 */
[----:B------:R-:W-:Y:S01]  /*2b80*/  SHF.L.U32 R29, R29, 0x17, RZ ;  /* 0x000000171d1d7819 */ /* 0x000fe200000006ff */
[----:B------:R-:W-:Y:S01]  /*2b90*/  FFMA R30, R37, 1.925963033500011079e-08, R30 ;  /* 0x32a57060251e7823 */ /* 0x000fe2000000001e */
[----:B------:R-:W-:Y:S01]  /*2ba0*/  FFMA.SAT R37, R3, R28, 0.5 ;  /* 0x3f00000003257423 */ /* 0x000fe2000000201c */
[----:B------:R-:W-:Y:S01]  /*2bb0*/  FFMA R34, R35, 1.4426950216293334961, -R34 ;  /* 0x3fb8aa3b23227823 */ /* 0x000fe20000000822 */
[----:B------:R-:W-:-:S02]  /*2bc0*/  FADD R28, R2, -12583039 ;  /* 0xcb40007f021c7421 */ /* 0x000fc40000000000 */
[----:B------:R-:W-:Y:S01]  /*2bd0*/  FFMA.RM R22, R37, R22, 12582913 ;  /* 0x4b40000125167423 */ /* 0x000fe20000004016 */
[----:B------:R-:W-:Y:S01]  /*2be0*/  FFMA R34, R35, 1.925963033500011079e-08, R34 ;  /* 0x32a5706023227823 */ /* 0x000fe20000000022 */
[C---:B------:R-:W-:Y:S01]  /*2bf0*/  FFMA R28, R33.reuse, 1.4426950216293334961, -R28 ;  /* 0x3fb8aa3b211c7823 */ /* 0x040fe2000000081c */
[----:B------:R-:W0:Y:S01]  /*2c00*/  MUFU.EX2 R30, R30 ;  /* 0x0000001e001e7308 */ /* 0x000e220000000800 */
[C---:B------:R-:W-:Y:S01]  /*2c10*/  FADD R36, R22.reuse, -12583039 ;  /* 0xcb40007f16247421 */ /* 0x040fe20000000000 */
[----:B------:R-:W-:Y:S01]  /*2c20*/  SHF.L.U32 R22, R22, 0x17, RZ ;  /* 0x0000001716167819 */ /* 0x000fe200000006ff */
[----:B------:R-:W-:Y:S01]  /*2c30*/  FFMA R33, R33, 1.925963033500011079e-08, R28 ;  /* 0x32a5706021217823 */ /* 0x000fe2000000001c */
[----:B------:R-:W-:Y:S01]  /*2c40*/  SHF.L.U32 R28, R23, 0x17, RZ ;  /* 0x00000017171c7819 */ /* 0x000fe200000006ff */
[----:B------:R-:W-:-:S03]  /*2c50*/  FFMA R36, R3, 1.4426950216293334961, -R36 ;  /* 0x3fb8aa3b03247823 */ /* 0x000fc60000000824 */
[----:B------:R-:W1:Y:S01]  /*2c60*/  MUFU.EX2 R34, R34 ;  /* 0x0000002200227308 */ /* 0x000e620000000800 */
[----:B------:R-:W-:Y:S01]  /*2c70*/  FFMA R36, R3, 1.925963033500011079e-08, R36 ;  /* 0x32a5706003247823 */ /* 0x000fe20000000024 */
[----:B------:R-:W-:-:S06]  /*2c80*/  SHF.L.U32 R3, R2, 0x17, RZ ;  /* 0x0000001702037819 */ /* 0x000fcc00000006ff */
[----:B------:R-:W2:Y:S01]  /*2c90*/  MUFU.EX2 R33, R33 ;  /* 0x0000002100217308 */ /* 0x000ea20000000800 */
[----:B0-----:R-:W-:-:S07]  /*2ca0*/  FFMA R28, R28, R30, R7 ;  /* 0x0000001e1c1c7223 */ /* 0x001fce0000000007 */
[----:B------:R-:W0:Y:S01]  /*2cb0*/  MUFU.EX2 R36, R36 ;  /* 0x0000002400247308 */ /* 0x000e220000000800 */
[----:B-1----:R-:W-:-:S04]  /*2cc0*/  FFMA R28, R29, R34, R28 ;  /* 0x000000221d1c7223 */ /* 0x002fc8000000001c */
[----:B--2---:R-:W-:-:S04]  /*2cd0*/  FFMA R3, R3, R33, R28 ;  /* 0x0000002103037223 */ /* 0x004fc8000000001c */
[----:B0-----:R-:W-:-:S07]  /*2ce0*/  FFMA R7, R22, R36, R3 ;  /* 0x0000002416077223 */ /* 0x001fce0000000003 */
.L_x_33:
[----:B------:R-:W-:Y:S05]  /*2cf0*/  @!P1 BRA `(.L_x_6) ;  /* 0x0000000000b89947 */ /* 0x000fea0003800000 */
[----:B------:R-:W-:Y:S02]  /*2d00*/  ISETP.NE.AND P0, PT, R32, 0x1, PT ;  /* 0x000000012000780c */ /* 0x000fe40003f05270 */
[----:B------:R-:W-:-:S04]  /*2d10*/  LOP3.LUT R31, R31, 0x1, RZ, 0xc0, !PT ;  /* 0x000000011f1f7812 */ /* 0x000fc800078ec0ff */
[----:B------:R-:W-:-:S07]  /*2d20*/  ISETP.NE.U32.AND P1, PT, R31, 0x1, PT ;  /* 0x000000011f00780c */ /* 0x000fce0003f25070 */
[----:B------:R-:W-:Y:S06]  /*2d30*/  @!P0 BRA `(.L_x_34) ;  /* 0x0000000000688947 */ /* 0x000fec0003800000 */
[----:B--234-:R-:W0:Y:S01]  /*2d40*/  LDC.64 R2, c[0x0][0x3b8] ;  /* 0x0000ee00ff027b82 */ /* 0x01ce220000000a00 */
[----:B------:R-:W-:-:S05]  /*2d50*/  IADD3 R23, PT, PT, R9, R0, RZ ;  /* 0x0000000009177210 */ /* 0x000fca0007ffe0ff */
[----:B0-----:R-:W-:-:S05]  /*2d60*/  IMAD.WIDE R2, R23, 0x4, R2 ;  /* 0x0000000417027825 */ /* 0x001fca00078e0202 */
[----:B------:R-:W2:Y:S04]  /*2d70*/  LDG.E R23, desc[UR8][R2.64] ;  /* 0x0000000802177981 */ /* 0x000ea8000c1e1900 */
[----:B------:R-:W3:Y:S01]  /*2d80*/  LDG.E R31, desc[UR8][R2.64+0x4] ;  /* 0x00000408021f7981 */ /* 0x000ee2000c1e1900 */
[----:B------:R-:W-:Y:S01]  /*2d90*/  HFMA2 R29, -RZ, RZ, 3.7421875, 0 ;  /* 0x437c0000ff1d7431 */ /* 0x000fe200000001ff */
[----:B------:R-:W-:Y:S02]  /*2da0*/  MOV R22, 0x3bbb989d ;  /* 0x3bbb989d00167802 */ /* 0x000fe40000000f00 */
[----:B------:R-:W-:Y:S01]  /*2db0*/  IADD3 R0, PT, PT, R0, 0x2, RZ ;  /* 0x0000000200007810 */ /* 0x000fe20007ffe0ff */
[----:B--2---:R-:W-:-:S04]  /*2dc0*/  FADD R23, -R24, R23 ;  /* 0x0000001718177221 */ /* 0x004fc80000000100 */
[----:B------:R-:W-:Y:S01]  /*2dd0*/  FFMA.SAT R28, R23, R22, 0.5 ;  /* 0x3f000000171c7423 */ /* 0x000fe20000002016 */
[----:B---3--:R-:W-:-:S03]  /*2de0*/  FADD R31, -R24, R31 ;  /* 0x0000001f181f7221 */ /* 0x008fc60000000100 */
[----:B------:R-:W-:Y:S01]  /*2df0*/  FFMA.RM R28, R28, R29, 12582913 ;  /* 0x4b4000011c1c7423 */ /* 0x000fe2000000401d */
[----:B------:R-:W-:-:S03]  /*2e00*/  FFMA.SAT R30, R31, R22, 0.5 ;  /* 0x3f0000001f1e7423 */ /* 0x000fc60000002016 */
[----:B------:R-:W-:Y:S01]  /*2e10*/  FADD R22, R28, -12583039 ;  /* 0xcb40007f1c167421 */ /* 0x000fe20000000000 */
[----:B------:R-:W-:Y:S01]  /*2e20*/  FFMA.RM R30, R30, R29, 12582913 ;  /* 0x4b4000011e1e7423 */ /* 0x000fe2000000401d */
[----:B------:R-:W-:Y:S02]  /*2e30*/  SHF.L.U32 R28, R28, 0x17, RZ ;  /* 0x000000171c1c7819 */ /* 0x000fe400000006ff */
[C---:B------:R-:W-:Y:S01]  /*2e40*/  FFMA R22, R23.reuse, 1.4426950216293334961, -R22 ;  /* 0x3fb8aa3b17167823 */ /* 0x040fe20000000816 */
[C---:B------:R-:W-:Y:S01]  /*2e50*/  FADD R2, R30.reuse, -12583039 ;  /* 0xcb40007f1e027421 */ /* 0x040fe20000000000 */
[----:B------:R-:W-:Y:S02]  /*2e60*/  SHF.L.U32 R30, R30, 0x17, RZ ;  /* 0x000000171e1e7819 */ /* 0x000fe400000006ff */
[----:B------:R-:W-:Y:S01]  /*2e70*/  FFMA R22, R23, 1.925963033500011079e-08, R22 ;  /* 0x32a5706017167823 */ /* 0x000fe20000000016 */
[----:B------:R-:W-:-:S04]  /*2e80*/  FFMA R2, R31, 1.4426950216293334961, -R2 ;  /* 0x3fb8aa3b1f027823 */ /* 0x000fc80000000802 */
[----:B------:R-:W-:Y:S01]  /*2e90*/  FFMA R2, R31, 1.925963033500011079e-08, R2 ;  /* 0x32a570601f027823 */ /* 0x000fe20000000002 */
[----:B------:R-:W0:Y:S08]  /*2ea0*/  MUFU.EX2 R22, R22 ;  /* 0x0000001600167308 */ /* 0x000e300000000800 */
[----:B------:R-:W1:Y:S01]  /*2eb0*/  MUFU.EX2 R2, R2 ;  /* 0x0000000200027308 */ /* 0x000e620000000800 */
[----:B0-----:R-:W-:-:S04]  /*2ec0*/  FFMA R7, R28, R22, R7 ;  /* 0x000000161c077223 */ /* 0x001fc80000000007 */
[----:B-1----:R-:W-:-:S07]  /*2ed0*/  FFMA R7, R30, R2, R7 ;  /* 0x000000021e077223 */ /* 0x002fce0000000007 */
.L_x_34:
[----:B------:R-:W-:Y:S05]  /*2ee0*/  @P1 BRA `(.L_x_6) ;  /* 0x00000000003c1947 */ /* 0x000fea0003800000 */
[----:B--234-:R-:W0:Y:S01]  /*2ef0*/  LDC.64 R2, c[0x0][0x3b8] ;  /* 0x0000ee00ff027b82 */ /* 0x01ce220000000a00 */
[----:B------:R-:W-:-:S05]  /*2f00*/  IADD3 R23, PT, PT, R9, R0, RZ ;  /* 0x0000000009177210 */ /* 0x000fca0007ffe0ff */
[----:B0-----:R-:W-:-:S06]  /*2f10*/  IMAD.WIDE R2, R23, 0x4, R2 ;  /* 0x0000000417027825 */ /* 0x001fcc00078e0202 */
[----:B------:R-:W2:Y:S01]  /*2f20*/  LDG.E R3, desc[UR8][R2.64] ;  /* 0x0000000802037981 */ /* 0x000ea2000c1e1900 */
[----:B------:R-:W-:Y:S01]  /*2f30*/  HFMA2 R29, -RZ, RZ, 3.7421875, 0 ;  /* 0x437c0000ff1d7431 */ /* 0x000fe200000001ff */
[----:B------:R-:W-:Y:S01]  /*2f40*/  MOV R23, 0x3bbb989d ;  /* 0x3bbb989d00177802 */ /* 0x000fe20000000f00 */
        /* <DEDUP_REMOVED lines=8> */
[----:B0-----:R-:W-:-:S07]  /*2fd0*/  FFMA R7, R22, R23, R7 ;  /* 0x0000001716077223 */ /* 0x001fce0000000007 */
.L_x_6:
[----:B------:R-:W5:Y:S02]  /*2fe0*/  LDCU UR5, c[0x0][0x3ac] ;  /* 0x00007580ff0577ac */ /* 0x000f640008000800 */
[----:B-----5:R-:W-:Y:S01]  /*2ff0*/  UIADD3 UR4, UPT, UPT, UR4, -UR5, URZ ;  /* 0x8000000504047290 */ /* 0x020fe2000fffe0ff */
[----:B------:R-:W-:Y:S11]  /*3000*/  @!P2 BRA `(.L_x_35) ;  /* 0xffffffd40060a947 */ /* 0x000ff6000383ffff */
[----:B------:R-:W-:Y:S05]  /*3010*/  BRA `(.L_x_4) ;  /* 0x0000002c00287947 */ /* 0x000fea0003800000 */
.L_x_5:
[----:B------:R-:W-:Y:S05]  /*3020*/  @!P0 BRA `(.L_x_36) ;  /* 0x0000001800188947 */ /* 0x000fea0003800000 */
[----:B------:R-:W-:Y:S01]  /*3030*/  LOP3.LUT R20, R3, 0x7, RZ, 0xc0, !PT ;  /* 0x0000000703147812 */ /* 0x000fe200078ec0ff */
[----:B------:R-:W-:Y:S01]  /*3040*/  HFMA2 R7, -RZ, RZ, 0, 0 ;  /* 0x00000000ff077431 */ /* 0x000fe200000001ff */
[C---:B------:R-:W-:Y:S02]  /*3050*/  LOP3.LUT R17, R21.reuse, 0xf, RZ, 0xc0, !PT ;  /* 0x0000000f15117812 */ /* 0x040fe400078ec0ff */
[----:B------:R-:W-:Y:S02]  /*3060*/  CS2R R24, SRZ ;  /* 0x0000000000187805 */ /* 0x000fe4000001ff00 */
[----:B------:R-:W-:Y:S02]  /*3070*/  LOP3.LUT R15, R21, 0x7, RZ, 0xc0, !PT ;  /* 0x00000007150f7812 */ /* 0x000fe400078ec0ff */
[C---:B------:R-:W-:Y:S02]  /*3080*/  LOP3.LUT R18, R3.reuse, 0x3, RZ, 0xc0, !PT ;  /* 0x0000000303127812 */ /* 0x040fe400078ec0ff */
[----:B------:R-:W-:-:S02]  /*3090*/  LOP3.LUT R4, R3, 0x7ffffff8, RZ, 0xc0, !PT ;  /* 0x7ffffff803047812 */ /* 0x000fc400078ec0ff */
[C---:B------:R-:W-:Y:S02]  /*30a0*/  LOP3.LUT R11, R21.reuse, 0x3, RZ, 0xc0, !PT ;  /* 0x00000003150b7812 */ /* 0x040fe400078ec0ff */
[C---:B------:R-:W-:Y:S02]  /*30b0*/  LOP3.LUT R12, R21.reuse, 0x7ffffff0, RZ, 0xc0, !PT ;  /* 0x7ffffff0150c7812 */ /* 0x040fe400078ec0ff */
[----:B------:R-:W-:Y:S02]  /*30c0*/  LOP3.LUT R13, R21, 0x7ffffff8, RZ, 0xc0, !PT ;  /* 0x7ffffff8150d7812 */ /* 0x000fe400078ec0ff */
[----:B------:R-:W-:Y:S02]  /*30d0*/  MOV R26, 0xff800000 ;  /* 0xff800000001a7802 */ /* 0x000fe40000000f00 */
[----:B------:R-:W-:Y:S02]  /*30e0*/  MOV R23, 0xff800000 ;  /* 0xff80000000177802 */ /* 0x000fe40000000f00 */
[----:B------:R-:W-:-:S02]  /*30f0*/  IADD3 R19, PT, PT, R20, -0x1, RZ ;  /* 0xffffffff14137810 */ /* 0x000fc40007ffe0ff */
[----:B------:R-:W-:Y:S02]  /*3100*/  IADD3 R16, PT, PT, R17, -0x1, RZ ;  /* 0xffffffff11107810 */ /* 0x000fe40007ffe0ff */
[----:B------:R-:W-:-:S07]  /*3110*/  IADD3 R14, PT, PT, R15, -0x1, RZ ;  /* 0xffffffff0f0e7810 */ /* 0x000fce0007ffe0ff */
.L_x_57:
[----:B------:R-:W0:Y:S01]  /*3120*/  LDC R27, c[0x0][0x3ac] ;  /* 0x0000eb00ff1b7b82 */ /* 0x000e220000000800 */
[----:B------:R-:W1:Y:S02]  /*3130*/  LDCU UR4, c[0x0][0x3a0] ;  /* 0x00007400ff0477ac */ /* 0x000e640008000800 */
[C---:B-1----:R-:W-:Y:S02]  /*3140*/  IADD3 R21, PT, PT, -R24.reuse, UR4, RZ ;  /* 0x0000000418157c10 */ /* 0x042fe4000fffe1ff */
[----:B0-----:R-:W-:-:S04]  /*3150*/  IADD3 R22, PT, PT, R24, R27, RZ ;  /* 0x0000001b18167210 */ /* 0x001fc80007ffe0ff */
[----:B------:R-:W-:-:S04]  /*3160*/  ISETP.GE.AND P0, PT, R22, UR4, PT ;  /* 0x0000000416007c0c */ /* 0x000fc8000bf06270 */
[----:B------:R-:W-:-:S04]  /*3170*/  SEL R21, R21, R27, P0 ;  /* 0x0000001b15157207 */ /* 0x000fc80000000000 */
[----:B------:R-:W-:-:S13]  /*3180*/  ISETP.GE.AND P0, PT, R21, 0x1, PT ;  /* 0x000000011500780c */ /* 0x000fda0003f06270 */
[----:B------:R-:W-:Y:S05]  /*3190*/  @!P0 BRA `(.L_x_37) ;  /* 0x00000014009c8947 */ /* 0x000fea0003800000 */
[----:B------:R-:W-:-:S13]  /*31a0*/  ISETP.GT.AND P0, PT, R27, RZ, PT ;  /* 0x000000ff1b00720c */ /* 0x000fda0003f04270 */
[----:B------:R-:W-:Y:S05]  /*31b0*/  @!P0 BRA `(.L_x_38) ;  /* 0x0000000000b48947 */ /* 0x000fea0003800000 */
[----:B------:R-:W-:Y:S01]  /*31c0*/  ISETP.GE.U32.AND P0, PT, R10, 0x7, PT ;  /* 0x000000070a00780c */ /* 0x000fe20003f06070 */
[----:B------:R-:W-:-:S12]  /*31d0*/  HFMA2 R0, -RZ, RZ, 0, 0 ;  /* 0x00000000ff007431 */ /* 0x000fd800000001ff */
[----:B------:R-:W-:Y:S05]  /*31e0*/  @!P0 BRA `(.L_x_39) ;  /* 0x0000000000408947 */ /* 0x000fea0003800000 */
[----:B------:R-:W-:-:S05]  /*31f0*/  UMOV UR4, URZ ;  /* 0x000000ff00047c82 */ /* 0x000fca0008000000 */
.L_x_40:
[----:B0-----:R-:W0:Y:S01]  /*3200*/  LDC.64 R2, c[0x0][0x3b8] ;  /* 0x0000ee00ff027b82 */ /* 0x001e220000000a00 */
[----:B------:R-:W-:Y:S01]  /*3210*/  IADD3 R23, PT, PT, R9, UR4, RZ ;  /* 0x0000000409177c10 */ /* 0x000fe2000fffe0ff */
[----:B------:R-:W-:-:S06]  /*3220*/  UIADD3 UR4, UPT, UPT, UR4, 0x8, URZ ;  /* 0x0000000804047890 */ /* 0x000fcc000fffe0ff */
[----:B------:R-:W-:Y:S01]  /*3230*/  ISETP.NE.AND P0, PT, R4, UR4, PT ;  /* 0x0000000404007c0c */ /* 0x000fe2000bf05270 */
[----:B0-----:R-:W-:-:S05]  /*3240*/  IMAD.WIDE R2, R23, 0x4, R2 ;  /* 0x0000000417027825 */ /* 0x001fca00078e0202 */
        /* <DEDUP_REMOVED lines=10> */
.L_x_39:
[----:B------:R-:W-:-:S13]  /*32f0*/  ISETP.NE.AND P0, PT, R20, RZ, PT ;  /* 0x000000ff1400720c */ /* 0x000fda0003f05270 */
[----:B------:R-:W-:Y:S05]  /*3300*/  @!P0 BRA `(.L_x_38) ;  /* 0x0000000000608947 */ /* 0x000fea0003800000 */
[----:B------:R-:W-:Y:S02]  /*3310*/  ISETP.GE.U32.AND P0, PT, R19, 0x3, PT ;  /* 0x000000031300780c */ /* 0x000fe40003f06070 */
[----:B------:R-:W-:-:S11]  /*3320*/  ISETP.NE.AND P1, PT, R18, RZ, PT ;  /* 0x000000ff1200720c */ /* 0x000fd60003f25270 */
[----:B------:R-:W-:Y:S05]  /*3330*/  @!P0 BRA `(.L_x_41) ;  /* 0x0000000000208947 */ /* 0x000fea0003800000 */
[----:B0-----:R-:W0:Y:S01]  /*3340*/  LDC.64 R2, c[0x0][0x3b8] ;  /* 0x0000ee00ff027b82 */ /* 0x001e220000000a00 */
[----:B------:R-:W-:Y:S02]  /*3350*/  IADD3 R23, PT, PT, R9, R0, RZ ;  /* 0x0000000009177210 */ /* 0x000fe40007ffe0ff */
[----:B------:R-:W-:-:S03]  /*3360*/  IADD3 R0, PT, PT, R0, 0x4, RZ ;  /* 0x0000000400007810 */ /* 0x000fc60007ffe0ff */
[----:B0-----:R-:W-:-:S05]  /*3370*/  IMAD.WIDE R2, R23, 0x4, R2 ;  /* 0x0000000417027825 */ /* 0x001fca00078e0202 */
[----:B------:R1:W-:Y:S04]  /*3380*/  STG.E desc[UR8][R2.64], RZ ;  /* 0x000000ff02007986 */ /* 0x0003e8000c101908 */
[----:B------:R1:W-:Y:S04]  /*3390*/  STG.E desc[UR8][R2.64+0x4], RZ ;  /* 0x000004ff02007986 */ /* 0x0003e8000c101908 */
[----:B------:R1:W-:Y:S04]  /*33a0*/  STG.E desc[UR8][R2.64+0x8], RZ ;  /* 0x000008ff02007986 */ /* 0x0003e8000c101908 */
[----:B------:R1:W-:Y:S02]  /*33b0*/  STG.E desc[UR8][R2.64+0xc], RZ ;  /* 0x00000cff02007986 */ /* 0x0003e4000c101908 */
.L_x_41:
[----:B------:R-:W-:Y:S05]  /*33c0*/  @!P1 BRA `(.L_x_38) ;  /* 0x0000000000309947 */ /* 0x000fea0003800000 */
[----:B------:R-:W-:Y:S02]  /*33d0*/  ISETP.NE.AND P0, PT, R18, 0x1, PT ;  /* 0x000000011200780c */ /* 0x000fe40003f05270 */
[----:B------:R-:W-:-:S11]  /*33e0*/  LOP3.LUT P1, RZ, R27, 0x1, RZ, 0xc0, !PT ;  /* 0x000000011bff7812 */ /* 0x000fd6000782c0ff */
[----:B------:R-:W2:Y:S01]  /*33f0*/  @P0 LDC.64 R28, c[0x0][0x3b8] ;  /* 0x0000ee00ff1c0b82 */ /* 0x000ea20000000a00 */
[----:B------:R-:W-:Y:S02]  /*3400*/  @P0 IADD3 R27, PT, PT, R9, R0, RZ ;  /* 0x00000000091b0210 */ /* 0x000fe40007ffe0ff */
[----:B------:R-:W-:-:S04]  /*3410*/  @P0 IADD3 R0, PT, PT, R0, 0x2, RZ ;  /* 0x0000000200000810 */ /* 0x000fc80007ffe0ff */
[----:B------:R-:W-:Y:S01]  /*3420*/  @P1 IADD3 R23, PT, PT, R9, R0, RZ ;  /* 0x0000000009171210 */ /* 0x000fe20007ffe0ff */
[----:B01----:R-:W0:Y:S01]  /*3430*/  @P1 LDC.64 R2, c[0x0][0x3b8] ;  /* 0x0000ee00ff021b82 */ /* 0x003e220000000a00 */
[----:B--2---:R-:W-:-:S05]  /*3440*/  @P0 IMAD.WIDE R28, R27, 0x4, R28 ;  /* 0x000000041b1c0825 */ /* 0x004fca00078e021c */
[----:B------:R2:W-:Y:S01]  /*3450*/  @P0 STG.E desc[UR8][R28.64], RZ ;  /* 0x000000ff1c000986 */ /* 0x0005e2000c101908 */
[----:B0-----:R-:W-:-:S03]  /*3460*/  @P1 IMAD.WIDE R2, R23, 0x4, R2 ;  /* 0x0000000417021825 */ /* 0x001fc600078e0202 */
[----:B------:R2:W-:Y:S04]  /*3470*/  @P0 STG.E desc[UR8][R28.64+0x4], RZ ;  /* 0x000004ff1c000986 */ /* 0x0005e8000c101908 */
[----:B------:R2:W-:Y:S02]  /*3480*/  @P1 STG.E desc[UR8][R2.64], RZ ;  /* 0x000000ff02001986 */ /* 0x0005e4000c101908 */
.L_x_38:
[----:B------:R-:W-:Y:S01]  /*3490*/  IADD3 R0, PT, PT, R8, -0xd000000, RZ ;  /* 0xf300000008007810 */ /* 0x000fe20007ffe0ff */
[----:B012---:R0:W1:Y:S03]  /*34a0*/  MUFU.RSQ R3, R8 ;  /* 0x0000000800037308 */ /* 0x0070660000001400 */
[----:B------:R-:W-:-:S13]  /*34b0*/  ISETP.GT.U32.AND P0, PT, R0, 0x727fffff, PT ;  /* 0x727fffff0000780c */ /* 0x000fda0003f04070 */
[----:B0-----:R-:W-:Y:S05]  /*34c0*/  @!P0 BRA `(.L_x_42) ;  /* 0x00000000000c8947 */ /* 0x001fea0003800000 */
[----:B------:R-:W-:-:S07]  /*34d0*/  MOV R0, 0x34f0 ;  /* 0x000034f000007802 */ /* 0x000fce0000000f00 */
[----:B-1----:R-:W-:Y:S05]  /*34e0*/  CALL.REL.NOINC `($__internal_0_$__cuda_sm20_sqrt_rn_f32_slowpath) ;  /* 0x0000004800947944 */ /* 0x002fea0003c00000 */
[----:B------:R-:W-:Y:S05]  /*34f0*/  BRA `(.L_x_43) ;  /* 0x0000000000107947 */ /* 0x000fea0003800000 */
.L_x_42:
[----:B-1----:R-:W-:Y:S01]  /*3500*/  FMUL.FTZ R23, R8, R3 ;  /* 0x0000000308177220 */ /* 0x002fe20000410000 */
[----:B------:R-:W-:-:S03]  /*3510*/  FMUL.FTZ R3, R3, 0.5 ;  /* 0x3f00000003037820 */ /* 0x000fc60000410000 */
[----:B------:R-:W-:-:S04]  /*3520*/  FFMA R0, -R23, R23, R8 ;  /* 0x0000001717007223 */ /* 0x000fc80000000108 */
[----:B------:R-:W-:-:S07]  /*3530*/  FFMA R3, R0, R3, R23 ;  /* 0x0000000300037223 */ /* 0x000fce0000000017 */
.L_x_43:
[----:B------:R-:W-:Y:S01]  /*3540*/  MOV R23, 0xff800000 ;  /* 0xff80000000177802 */ /* 0x000fe20000000f00 */
[----:B------:R-:W0:Y:S01]  /*3550*/  LDCU UR5, c[0x0][0x3a0] ;  /* 0x00007400ff0577ac */ /* 0x000e220008000800 */
[----:B------:R-:W-:-:S05]  /*3560*/  UMOV UR4, URZ ;  /* 0x000000ff00047c82 */ /* 0x000fca0008000000 */
.L_x_46:
[----:B------:R-:W1:Y:S01]  /*3570*/  LDC.64 R28, c[0x0][0x3b8] ;  /* 0x0000ee00ff1c7b82 */ /* 0x000e620000000a00 */
[----:B------:R-:W-:-:S05]  /*3580*/  IADD3 R27, PT, PT, R9, UR4, RZ ;  /* 0x00000004091b7c10 */ /* 0x000fca000fffe0ff */
[----:B-1----:R-:W-:-:S05]  /*3590*/  IMAD.WIDE R28, R27, 0x4, R28 ;  /* 0x000000041b1c7825 */ /* 0x002fca00078e021c */
[----:B------:R-:W2:Y:S01]  /*35a0*/  LDG.E R0, desc[UR8][R28.64] ;  /* 0x000000081c007981 */ /* 0x000ea2000c1e1900 */
[----:B------:R-:W1:Y:S01]  /*35b0*/  MUFU.RCP R2, R3 ;  /* 0x0000000300027308 */ /* 0x000e620000001000 */
[----:B------:R-:W-:Y:S01]  /*35c0*/  BSSY.RECONVERGENT B2, `(.L_x_44) ;  /* 0x000000b000027945 */ /* 0x000fe20003800200 */
[----:B-1----:R-:W-:-:S04]  /*35d0*/  FFMA R27, R2, -R3, 1 ;  /* 0x3f800000021b7423 */ /* 0x002fc80000000803 */
[----:B------:R-:W-:Y:S02]  /*35e0*/  FFMA R27, R2, R27, R2 ;  /* 0x0000001b021b7223 */ /* 0x000fe40000000002 */
[----:B--2---:R-:W1:Y:S02]  /*35f0*/  FCHK P0, R0, R3 ;  /* 0x0000000300007302 */ /* 0x004e640000000000 */
[----:B------:R-:W-:-:S04]  /*3600*/  FFMA R2, R0, R27, RZ ;  /* 0x0000001b00027223 */ /* 0x000fc800000000ff */
[----:B------:R-:W-:-:S04]  /*3610*/  FFMA R30, R2, -R3, R0 ;  /* 0x80000003021e7223 */ /* 0x000fc80000000000 */
[----:B------:R-:W-:Y:S01]  /*3620*/  FFMA R2, R27, R30, R2 ;  /* 0x0000001e1b027223 */ /* 0x000fe20000000002 */
[----:B-1----:R-:W-:Y:S06]  /*3630*/  @!P0 BRA `(.L_x_45) ;  /* 0x00000000000c8947 */ /* 0x002fec0003800000 */
[----:B------:R-:W-:-:S07]  /*3640*/  MOV R2, 0x3660 ;  /* 0x0000366000027802 */ /* 0x000fce0000000f00 */
[----:B0-----:R-:W-:Y:S05]  /*3650*/  CALL.REL.NOINC `($__internal_1_$__cuda_sm3x_div_rn_noftz_f32_slowpath) ;  /* 0x0000004800947944 */ /* 0x001fea0003c00000 */
[----:B------:R-:W-:-:S07]  /*3660*/  MOV R2, R0 ;  /* 0x0000000000027202 */ /* 0x000fce0000000f00 */
.L_x_45:
[----:B0-----:R-:W-:Y:S05]  /*3670*/  BSYNC.RECONVERGENT B2 ;  /* 0x0000000000027941 */ /* 0x001fea0003800200 */
.L_x_44:
[----:B------:R-:W-:Y:S01]  /*3680*/  UIADD3 UR4, UPT, UPT, UR4, 0x1, URZ ;  /* 0x0000000104047890 */ /* 0x000fe2000fffe0ff */
[----:B------:R1:W-:Y:S01]  /*3690*/  STG.E desc[UR8][R28.64], R2 ;  /* 0x000000021c007986 */ /* 0x0003e2000c101908 */
[----:B------:R-:W-:-:S04]  /*36a0*/  FSETP.GT.AND P0, PT, R2, R23, PT ;  /* 0x000000170200720b */ /* 0x000fc80003f04000 */
[----:B------:R-:W-:Y:S02]  /*36b0*/  IADD3 R0, PT, PT, R24, UR4, RZ ;  /* 0x0000000418007c10 */ /* 0x000fe4000fffe0ff */
[----:B------:R-:W-:Y:S02]  /*36c0*/  ISETP.LE.AND P1, PT, R21, UR4, PT ;  /* 0x0000000415007c0c */ /* 0x000fe4000bf23270 */
[----:B------:R-:W-:Y:S02]  /*36d0*/  ISETP.LT.AND P2, PT, R0, UR5, PT ;  /* 0x0000000500007c0c */ /* 0x000fe4000bf41270 */
[----:B------:R-:W-:-:S11]  /*36e0*/  FSEL R23, R2, R23, P0 ;  /* 0x0000001702177208 */ /* 0x000fd60000000000 */
[----:B-1----:R-:W-:Y:S05]  /*36f0*/  @!P1 BRA P2, `(.L_x_46) ;  /* 0xfffffffc009c9947 */ /* 0x002fea000103ffff */
[----:B------:R-:W-:Y:S02]  /*3700*/  ISETP.GT.AND P1, PT, R24, RZ, PT ;  /* 0x000000ff1800720c */ /* 0x000fe40003f24270 */
[----:B------:R-:W-:-:S04]  /*3710*/  FSETP.GT.AND P0, PT, R23, R26, PT ;  /* 0x0000001a1700720b */ /* 0x000fc80003f04000 */
[----:B------:R-:W-:-:S07]  /*3720*/  FSEL R23, R23, R26, P0 ;  /* 0x0000001a17177208 */ /* 0x000fce0000000000 */
[----:B------:R-:W-:Y:S05]  /*3730*/  @!P1 BRA `(.L_x_47) ;  /* 0x0000000800349947 */ /* 0x000fea0003800000 */
[----:B------:R-:W-:Y:S02]  /*3740*/  HFMA2 R3, -RZ, RZ, 0.96630859375, -0.0022525787353515625 ;  /* 0x3bbb989dff037431 */ /* 0x000fe400000001ff */
[----:B------:R-:W-:Y:S01]  /*3750*/  FADD R0, -R23, R26 ;  /* 0x0000001a17007221 */ /* 0x000fe20000000100 */
[----:B------:R-:W-:Y:S01]  /*3760*/  MOV R21, 0x437c0000 ;  /* 0x437c000000157802 */ /* 0x000fe20000000f00 */
[----:B------:R-:W-:Y:S01]  /*3770*/  HFMA2 R26, -RZ, RZ, 0, 0 ;  /* 0x00000000ff1a7431 */ /* 0x000fe200000001ff */
[----:B------:R-:W-:Y:S01]  /*3780*/  ISETP.GE.U32.AND P0, PT, R6, 0xf, PT ;  /* 0x0000000f0600780c */ /* 0x000fe20003f06070 */
[----:B------:R-:W-:-:S04]  /*3790*/  FFMA.SAT R2, R0, R3, 0.5 ;  /* 0x3f00000000027423 */ /* 0x000fc80000002003 */
[----:B------:R-:W-:-:S04]  /*37a0*/  FFMA.RM R2, R2, R21, 12582913 ;  /* 0x4b40000102027423 */ /* 0x000fc80000004015 */
[----:B------:R-:W-:-:S04]  /*37b0*/  FADD R3, R2, -12583039 ;  /* 0xcb40007f02037421 */ /* 0x000fc80000000000 */
[----:B------:R-:W-:-:S04]  /*37c0*/  FFMA R3, R0, 1.4426950216293334961, -R3 ;  /* 0x3fb8aa3b00037823 */ /* 0x000fc80000000803 */
[----:B------:R-:W-:Y:S01]  /*37d0*/  FFMA R3, R0, 1.925963033500011079e-08, R3 ;  /* 0x32a5706000037823 */ /* 0x000fe20000000003 */
[----:B------:R-:W-:-:S05]  /*37e0*/  SHF.L.U32 R0, R2, 0x17, RZ ;  /* 0x0000001702007819 */ /* 0x000fca00000006ff */
[----:B------:R-:W0:Y:S02]  /*37f0*/  MUFU.EX2 R3, R3 ;  /* 0x0000000300037308 */ /* 0x000e240000000800 */
[----:B0-----:R-:W-:Y:S01]  /*3800*/  FMUL R0, R0, R3 ;  /* 0x0000000300007220 */ /* 0x001fe20000400000 */
[----:B------:R-:W-:Y:S06]  /*3810*/  @!P0 BRA `(.L_x_48) ;  /* 0x0000000000e08947 */ /* 0x000fec0003800000 */
[----:B------:R-:W-:-:S05]  /*3820*/  UMOV UR4, URZ ;  /* 0x000000ff00047c82 */ /* 0x000fca0008000000 */
.L_x_49:
        /* <DEDUP_REMOVED lines=19> */
[----:B------:R-:W-:-:S06]  /*3960*/  UIADD3 UR4, UPT, UPT, UR4, 0x10, URZ ;  /* 0x0000001004047890 */ /* 0x000fcc000fffe0ff */
[----:B------:R-:W-:Y:S01]  /*3970*/  ISETP.NE.AND P0, PT, R12, UR4, PT ;  /* 0x000000040c007c0c */ /* 0x000fe2000bf05270 */
[C---:B--2---:R-:W-:Y:S01]  /*3980*/  FMUL R45, R0.reuse, R45 ;  /* 0x0000002d002d7220 */ /* 0x044fe20000400000 */
        /* <DEDUP_REMOVED lines=30> */
[----:B------:R0:W-:Y:S01]  /*3b70*/  STG.E desc[UR8][R2.64+0x3c], R27 ;  /* 0x00003c1b02007986 */ /* 0x0001e2000c101908 */
[----:B------:R-:W-:Y:S05]  /*3b80*/  @P0 BRA `(.L_x_49) ;  /* 0xfffffffc00280947 */ /* 0x000fea000383ffff */
[----:B0-----:R-:W-:-:S07]  /*3b90*/  MOV R26, R12 ;  /* 0x0000000c001a7202 */ /* 0x001fce0000000f00 */
.L_x_48:
[----:B------:R-:W-:Y:S01]  /*3ba0*/  ISETP.NE.AND P0, PT, R17, RZ, PT ;  /* 0x000000ff1100720c */ /* 0x000fe20003f05270 */
[----:B------:R-:W-:-:S12]  /*3bb0*/  FMUL R7, R7, R0 ;  /* 0x0000000007077220 */ /* 0x000fd80000400000 */
[----:B------:R-:W-:Y:S05]  /*3bc0*/  @!P0 BRA `(.L_x_47) ;  /* 0x0000000400108947 */ /* 0x000fea0003800000 */
[----:B------:R-:W-:Y:S02]  /*3bd0*/  ISETP.GE.U32.AND P0, PT, R16, 0x7, PT ;  /* 0x000000071000780c */ /* 0x000fe40003f06070 */
[----:B------:R-:W-:-:S11]  /*3be0*/  ISETP.NE.AND P1, PT, R15, RZ, PT ;  /* 0x000000ff0f00720c */ /* 0x000fd60003f25270 */
        /* <DEDUP_REMOVED lines=29> */
.L_x_50:
        /* <DEDUP_REMOVED lines=18> */
[----:B------:R1:W-:Y:S04]  /*3ee0*/  STG.E desc[UR8][R2.64+0x8], R29 ;  /* 0x0000081d02007986 */ /* 0x0003e8000c101908 */
[----:B------:R1:W-:Y:S02]  /*3ef0*/  STG.E desc[UR8][R2.64+0xc], R31 ;  /* 0x00000c1f02007986 */ /* 0x0003e4000c101908 */
.L_x_51:
        /* <DEDUP_REMOVED lines=17> */
.L_x_47:
[----:B01234-:R-:W-:Y:S01]  /*4010*/  VIMNMX R2, PT, PT, R22, UR5, PT ;  /* 0x0000000516027c48 */ /* 0x01ffe2000bfe0100 */
[----:B------:R-:W-:-:S03]  /*4020*/  HFMA2 R0, -RZ, RZ, 0, 0 ;  /* 0x00000000ff007431 */ /* 0x000fc600000001ff */
[----:B------:R-:W-:-:S07]  /*4030*/  VIADDMNMX R21, R2, R25, 0x1, !PT ;  /* 0x0000000102157446 */ /* 0x000fce0007800119 */
.L_x_56:
[----:B0-----:R-:W0:Y:S01]  /*4040*/  LDC.64 R2, c[0x0][0x3b8] ;  /* 0x0000ee00ff027b82 */ /* 0x001e220000000a00 */
[----:B-1----:R-:W-:-:S05]  /*4050*/  IADD3 R27, PT, PT, R9, R0, RZ ;  /* 0x00000000091b7210 */ /* 0x002fca0007ffe0ff */
[----:B0-----:R-:W-:-:S06]  /*4060*/  IMAD.WIDE R2, R27, 0x4, R2 ;  /* 0x000000041b027825 */ /* 0x001fcc00078e0202 */
[----:B------:R-:W2:Y:S01]  /*4070*/  LDG.E R2, desc[UR8][R2.64] ;  /* 0x0000000802027981 */ /* 0x000ea2000c1e1900 */
[----:B------:R-:W-:Y:S02]  /*4080*/  MOV R27, 0x3bbb989d ;  /* 0x3bbb989d001b7802 */ /* 0x000fe40000000f00 */
[----:B------:R-:W-:Y:S02]  /*4090*/  MOV R28, 0x437c0000 ;  /* 0x437c0000001c7802 */ /* 0x000fe40000000f00 */
[----:B------:R-:W-:Y:S02]  /*40a0*/  ISETP.GE.U32.AND P1, PT, R6, 0x7, PT ;  /* 0x000000070600780c */ /* 0x000fe40003f26070 */
[C---:B------:R-:W-:Y:S02]  /*40b0*/  IADD3 R32, PT, PT, R0.reuse, R24, RZ ;  /* 0x0000001800207210 */ /* 0x040fe40007ffe0ff */
[----:B------:R-:W-:Y:S02]  /*40c0*/  IADD3 R0, PT, PT, R0, 0x1, RZ ;  /* 0x0000000100007810 */ /* 0x000fe40007ffe0ff */
[----:B------:R-:W-:-:S02]  /*40d0*/  MOV R33, RZ ;  /* 0x000000ff00217202 */ /* 0x000fc40000000f00 */
[----:B------:R-:W-:Y:S01]  /*40e0*/  ISETP.NE.AND P0, PT, R0, R21, PT ;  /* 0x000000150000720c */ /* 0x000fe20003f05270 */
        /* <DEDUP_REMOVED lines=12> */
.L_x_53:
        /* <DEDUP_REMOVED lines=42> */
[----:B0-----:R-:W-:-:S07]  /*4450*/  MOV R33, R13 ;  /* 0x0000000d00217202 */ /* 0x001fce0000000f00 */
.L_x_52:
[----:B------:R-:W-:-:S13]  /*4460*/  ISETP.NE.AND P1, PT, R15, RZ, PT ;  /* 0x000000ff0f00720c */ /* 0x000fda0003f25270 */
[----:B------:R-:W-:Y:S05]  /*4470*/  @!P1 BRA `(.L_x_54) ;  /* 0x0000000000e09947 */ /* 0x000fea0003800000 */
[----:B------:R-:W-:Y:S02]  /*4480*/  ISETP.GE.U32.AND P1, PT, R14, 0x3, PT ;  /* 0x000000030e00780c */ /* 0x000fe40003f26070 */
[----:B------:R-:W-:-:S11]  /*4490*/  ISETP.NE.AND P2, PT, R11, RZ, PT ;  /* 0x000000ff0b00720c */ /* 0x000fd60003f45270 */
[----:B------:R-:W-:Y:S05]  /*44a0*/  @!P1 BRA `(.L_x_55) ;  /* 0x0000000000609947 */ /* 0x000fea0003800000 */
[----:B------:R-:W0:Y:S01]  /*44b0*/  LDC R29, c[0x0][0x3a8] ;  /* 0x0000ea00ff1d7b82 */ /* 0x000e220000000800 */
        /* <DEDUP_REMOVED lines=23> */
.L_x_55:
[----:B------:R-:W-:Y:S05]  /*4630*/  @!P2 BRA `(.L_x_54) ;  /* 0x000000000070a947 */ /* 0x000fea0003800000 */
[----:B------:R-:W-:Y:S01]  /*4640*/  ISETP.NE.AND P1, PT, R11, 0x1, PT ;  /* 0x000000010b00780c */ /* 0x000fe20003f25270 */
[----:B0-----:R-:W0:-:S12]  /*4650*/  LDC R35, c[0x0][0x3a8] ;  /* 0x0000ea00ff237b82 */ /* 0x001e180000000800 */
        /* <DEDUP_REMOVED lines=14> */
[----:B------:R-:W3:Y:S01]  /*4740*/  @P2 LDC.64 R26, c[0x0][0x3b0] ;  /* 0x0000ec00ff1a2b82 */ /* 0x000ee20000000a00 */
[----:B------:R-:W-:-:S05]  /*4750*/  @P1 IADD3 R33, PT, PT, R33, 0x2, RZ ;  /* 0x0000000221211810 */ /* 0x000fca0007ffe0ff */
[----:B------:R-:W-:Y:S01]  /*4760*/  @P2 IMAD R35, R32, R35, R33 ;  /* 0x0000002320232224 */ /* 0x000fe200078e0221 */
[----:B------:R-:W-:-:S03]  /*4770*/  @P2 IADD3 R33, PT, PT, R5, R33, RZ ;  /* 0x0000002105212210 */ /* 0x000fc60007ffe0ff */
[----:B0-----:R-:W-:-:S04]  /*4780*/  @P2 IMAD.WIDE R2, R35, 0x4, R2 ;  /* 0x0000000423022825 */ /* 0x001fc800078e0202 */
[----:B---3--:R-:W-:-:S04]  /*4790*/  @P2 IMAD.WIDE R26, R33, 0x4, R26 ;  /* 0x00000004211a2825 */ /* 0x008fc800078e021a */
[----:B--2---:R-:W-:-:S05]  /*47a0*/  @P1 FFMA R39, R34, R39, R41 ;  /* 0x0000002722271223 */ /* 0x004fca0000000029 */
[----:B------:R1:W-:Y:S04]  /*47b0*/  @P1 STG.E desc[UR8][R28.64+0x4], R39 ;  /* 0x000004271c001986 */ /* 0x0003e8000c101908 */
[----:B------:R-:W2:Y:S04]  /*47c0*/  @P2 LDG.E R3, desc[UR8][R2.64] ;  /* 0x0000000802032981 */ /* 0x000ea8000c1e1900 */
[----:B------:R-:W2:Y:S02]  /*47d0*/  @P2 LDG.E R31, desc[UR8][R26.64] ;  /* 0x000000081a1f2981 */ /* 0x000ea4000c1e1900 */
[----:B--2---:R-:W-:-:S05]  /*47e0*/  @P2 FFMA R31, R34, R3, R31 ;  /* 0x00000003221f2223 */ /* 0x004fca000000001f */
[----:B------:R1:W-:Y:S02]  /*47f0*/  @P2 STG.E desc[UR8][R26.64], R31 ;  /* 0x0000001f1a002986 */ /* 0x0003e4000c101908 */
.L_x_54:
[----:B------:R-:W-:Y:S05]  /*4800*/  @P0 BRA `(.L_x_56) ;  /* 0xfffffff8000c0947 */ /* 0x000fea000383ffff */
.L_x_37:
[----:B------:R-:W2:Y:S01]  /*4810*/  LDCU UR4, c[0x0][0x3a0] ;  /* 0x00007400ff0477ac */ /* 0x000ea20008000800 */
[----:B------:R-:W3:Y:S01]  /*4820*/  LDC R0, c[0x0][0x3ac] ;  /* 0x0000eb00ff007b82 */ /* 0x000ee20000000800 */
[----:B------:R-:W-:Y:S02]  /*4830*/  MOV R24, R22 ;  /* 0x0000001600187202 */ /* 0x000fe40000000f00 */
[----:B01----:R-:W-:Y:S02]  /*4840*/  MOV R26, R23 ;  /* 0x00000017001a7202 */ /* 0x003fe40000000f00 */
[----:B--2---:R-:W-:Y:S02]  /*4850*/  ISETP.GE.AND P0, PT, R22, UR4, PT ;  /* 0x0000000416007c0c */ /* 0x004fe4000bf06270 */
[----:B---3--:R-:W-:-:S11]  /*4860*/  IADD3 R25, PT, PT, R25, -R0, RZ ;  /* 0x8000000019197210 */ /* 0x008fd60007ffe0ff */
[----:B------:R-:W-:Y:S05]  /*4870*/  @!P0 BRA `(.L_x_57) ;  /* 0xffffffe800288947 */ /* 0x000fea000383ffff */
[----:B------:R-:W-:Y:S05]  /*4880*/  BRA `(.L_x_4) ;  /* 0x00000014000c7947 */ /* 0x000fea0003800000 */
.L_x_36:
[C---:B------:R-:W-:Y:S01]  /*4890*/  LOP3.LUT R12, R3.reuse, 0x7, RZ, 0xc0, !PT ;  /* 0x00000007030c7812 */ /* 0x040fe200078ec0ff */
[----:B------:R-:W-:Y:S01]  /*48a0*/  HFMA2 R7, -RZ, RZ, 0, 0 ;  /* 0x00000000ff077431 */ /* 0x000fe200000001ff */
[C---:B------:R-:W-:Y:S01]  /*48b0*/  LOP3.LUT R6, R3.reuse, 0x3, RZ, 0xc0, !PT ;  /* 0x0000000303067812 */ /* 0x040fe200078ec0ff */
[----:B------:R-:W-:Y:S01]  /*48c0*/  UMOV UR4, URZ ;  /* 0x000000ff00047c82 */ /* 0x000fe20008000000 */
[----:B------:R-:W-:Y:S02]  /*48d0*/  LOP3.LUT R4, R3, 0x7ffffff8, RZ, 0xc0, !PT ;  /* 0x7ffffff803047812 */ /* 0x000fe400078ec0ff */
[----:B------:R-:W-:Y:S02]  /*48e0*/  MOV R22, 0xff800000 ;  /* 0xff80000000167802 */ /* 0x000fe40000000f00 */
[----:B------:R-:W-:Y:S02]  /*48f0*/  MOV R20, RZ ;  /* 0x000000ff00147202 */ /* 0x000fe40000000f00 */
[----:B------:R-:W-:-:S07]  /*4900*/  IADD3 R11, PT, PT, R12, -0x1, RZ ;  /* 0xffffffff0c0b7810 */ /* 0x000fce0007ffe0ff */
.L_x_73:
[----:B------:R-:W0:Y:S01]  /*4910*/  LDC R21, c[0x0][0x3ac] ;  /* 0x0000eb00ff157b82 */ /* 0x000e220000000800 */
[----:B------:R-:W1:Y:S01]  /*4920*/  LDCU UR5, c[0x0][0x3a0] ;  /* 0x00007400ff0577ac */ /* 0x000e620008000800 */
        /* <DEDUP_REMOVED lines=8> */
[----:B------:R-:W-:Y:S05]  /*49b0*/  @!P0 BRA `(.L_x_58) ;  /* 0x0000001000b48947 */ /* 0x000fea0003800000 */
[----:B------:R-:W-:Y:S02]  /*49c0*/  ISETP.GE.AND P0, PT, R21, 0x1, PT ;  /* 0x000000011500780c */ /* 0x000fe40003f06270 */
[----:B------:R-:W-:-:S04]  /*49d0*/  IADD3 R17, PT, PT, R17, UR4, RZ ;  /* 0x0000000411117c10 */ /* 0x000fc8000fffe0ff */
[----:B------:R-:W-:-:S04]  /*49e0*/  VIMNMX R16, PT, PT, R17, 0x1, !PT ;  /* 0x0000000111107848 */ /* 0x000fc80007fe0100 */
[C---:B------:R-:W-:Y:S02]  /*49f0*/  LOP3.LUT R15, R16.reuse, 0x3, RZ, 0xc0, !PT ;  /* 0x00000003100f7812 */ /* 0x040fe400078ec0ff */
[----:B------:R-:W-:Y:S01]  /*4a00*/  LOP3.LUT R14, R16, 0x7, RZ, 0xc0, !PT ;  /* 0x00000007100e7812 */ /* 0x000fe200078ec0ff */
[----:B------:R-:W-:Y:S06]  /*4a10*/  @!P0 BRA `(.L_x_59) ;  /* 0x0000000000b48947 */ /* 0x000fec0003800000 */
[----:B------:R-:W-:Y:S01]  /*4a20*/  ISETP.GE.U32.AND P0, PT, R10, 0x7, PT ;  /* 0x000000070a00780c */ /* 0x000fe20003f06070 */
[----:B------:R-:W-:-:S12]  /*4a30*/  HFMA2 R0, -RZ, RZ, 0, 0 ;  /* 0x00000000ff007431 */ /* 0x000fd800000001ff */
[----:B------:R-:W-:Y:S05]  /*4a40*/  @!P0 BRA `(.L_x_60) ;  /* 0x0000000000408947 */ /* 0x000fea0003800000 */
[----:B------:R-:W0:Y:S01]  /*4a50*/  LDC.64 R24, c[0x0][0x3b8] ;  /* 0x0000ee00ff187b82 */ /* 0x000e220000000a00 */
[----:B------:R-:W-:-:S05]  /*4a60*/  UMOV UR5, URZ ;  /* 0x000000ff00057c82 */ /* 0x000fca0008000000 */
.L_x_61:
        /* <DEDUP_REMOVED lines=14> */
.L_x_60:
[----:B------:R-:W-:-:S13]  /*4b50*/  ISETP.NE.AND P0, PT, R12, RZ, PT ;  /* 0x000000ff0c00720c */ /* 0x000fda0003f05270 */
[----:B------:R-:W-:Y:S05]  /*4b60*/  @!P0 BRA `(.L_x_59) ;  /* 0x0000000000608947 */ /* 0x000fea0003800000 */
[----:B------:R-:W-:Y:S02]  /*4b70*/  ISETP.GE.U32.AND P0, PT, R11, 0x3, PT ;  /* 0x000000030b00780c */ /* 0x000fe40003f06070 */
[----:B------:R-:W-:-:S11]  /*4b80*/  ISETP.NE.AND P1, PT, R6, RZ, PT ;  /* 0x000000ff0600720c */ /* 0x000fd60003f25270 */
[----:B------:R-:W-:Y:S05]  /*4b90*/  @!P0 BRA `(.L_x_62) ;  /* 0x0000000000208947 */ /* 0x000fea0003800000 */
        /* <DEDUP_REMOVED lines=8> */
.L_x_62:
        /* <DEDUP_REMOVED lines=13> */
.L_x_59:
[----:B------:R-:W-:Y:S01]  /*4cf0*/  IADD3 R0, PT, PT, R8, -0xd000000, RZ ;  /* 0xf300000008007810 */ /* 0x000fe20007ffe0ff */
[----:B012---:R0:W1:Y:S03]  /*4d00*/  MUFU.RSQ R3, R8 ;  /* 0x0000000800037308 */ /* 0x0070660000001400 */
[----:B------:R-:W-:-:S13]  /*4d10*/  ISETP.GT.U32.AND P0, PT, R0, 0x727fffff, PT ;  /* 0x727fffff0000780c */ /* 0x000fda0003f04070 */
[----:B0-----:R-:W-:Y:S05]  /*4d20*/  @!P0 BRA `(.L_x_63) ;  /* 0x00000000000c8947 */ /* 0x001fea0003800000 */
[----:B------:R-:W-:-:S07]  /*4d30*/  MOV R0, 0x4d50 ;  /* 0x00004d5000007802 */ /* 0x000fce0000000f00 */
[----:B-1----:R-:W-:Y:S05]  /*4d40*/  CALL.REL.NOINC `($__internal_0_$__cuda_sm20_sqrt_rn_f32_slowpath) ;  /* 0x00000030007c7944 */ /* 0x002fea0003c00000 */
[----:B------:R-:W-:Y:S05]  /*4d50*/  BRA `(.L_x_64) ;  /* 0x0000000000107947 */ /* 0x000fea0003800000 */
.L_x_63:
[----:B-1----:R-:W-:Y:S01]  /*4d60*/  FMUL.FTZ R19, R8, R3 ;  /* 0x0000000308137220 */ /* 0x002fe20000410000 */
[----:B------:R-:W-:-:S03]  /*4d70*/  FMUL.FTZ R3, R3, 0.5 ;  /* 0x3f00000003037820 */ /* 0x000fc60000410000 */
[----:B------:R-:W-:-:S04]  /*4d80*/  FFMA R0, -R19, R19, R8 ;  /* 0x0000001313007223 */ /* 0x000fc80000000108 */
[----:B------:R-:W-:-:S07]  /*4d90*/  FFMA R3, R0, R3, R19 ;  /* 0x0000000300037223 */ /* 0x000fce0000000013 */
.L_x_64:
[----:B------:R-:W-:Y:S01]  /*4da0*/  MOV R19, 0xff800000 ;  /* 0xff80000000137802 */ /* 0x000fe20000000f00 */
[----:B------:R-:W0:Y:S01]  /*4db0*/  LDCU UR6, c[0x0][0x3a0] ;  /* 0x00007400ff0677ac */ /* 0x000e220008000800 */
[----:B------:R-:W-:-:S05]  /*4dc0*/  UMOV UR5, URZ ;  /* 0x000000ff00057c82 */ /* 0x000fca0008000000 */
.L_x_67:
        /* <DEDUP_REMOVED lines=16> */
.L_x_66:
[----:B0-----:R-:W-:Y:S05]  /*4ed0*/  BSYNC.RECONVERGENT B2 ;  /* 0x0000000000027941 */ /* 0x001fea0003800200 */
.L_x_65:
        /* <DEDUP_REMOVED lines=8> */
[----:B------:R-:W-:Y:S02]  /*4f60*/  ISETP.GE.AND P1, PT, R18, 0x1, PT ;  /* 0x000000011200780c */ /* 0x000fe40003f26270 */
[-C--:B------:R-:W-:Y:S02]  /*4f70*/  FSETP.GT.AND P0, PT, R19, R22.reuse, PT ;  /* 0x000000161300720b */ /* 0x080fe40003f04000 */
[----:B------:R-:W-:Y:S02]  /*4f80*/  ISETP.GE.AND P3, PT, R17, 0x8, PT ;  /* 0x000000081100780c */ /* 0x000fe40003f66270 */
[----:B------:R-:W-:Y:S02]  /*4f90*/  ISETP.NE.AND P4, PT, R14, RZ, PT ;  /* 0x000000ff0e00720c */ /* 0x000fe40003f85270 */
[----:B------:R-:W-:-:S05]  /*4fa0*/  FSEL R19, R19, R22, P0 ;  /* 0x0000001613137208 */ /* 0x000fca0000000000 */
[----:B------:R-:W-:Y:S06]  /*4fb0*/  @!P1 BRA `(.L_x_68) ;  /* 0x0000000000309947 */ /* 0x000fec0003800000 */
[----:B------:R-:W-:Y:S02]  /*4fc0*/  HFMA2 R3, -RZ, RZ, 0.96630859375, -0.0022525787353515625 ;  /* 0x3bbb989dff037431 */ /* 0x000fe400000001ff */
[----:B------:R-:W-:Y:S01]  /*4fd0*/  FADD R0, R22, -R19 ;  /* 0x8000001316007221 */ /* 0x000fe20000000000 */
[----:B------:R-:W-:-:S03]  /*4fe0*/  MOV R13, 0x437c0000 ;  /* 0x437c0000000d7802 */ /* 0x000fc60000000f00 */
        /* <DEDUP_REMOVED lines=8> */
[----:B------:R-:W-:-:S07]  /*5070*/  FMUL R7, R7, R2 ;  /* 0x0000000207077220 */ /* 0x000fce0000400000 */
.L_x_68:
[----:B------:R-:W-:Y:S01]  /*5080*/  MOV R0, RZ ;  /* 0x000000ff00007202 */ /* 0x000fe20000000f00 */
[----:B------:R-:W-:Y:S06]  /*5090*/  @!P3 BRA `(.L_x_69) ;  /* 0x000000040068b947 */ /* 0x000fec0003800000 */
[----:B------:R-:W-:Y:S01]  /*50a0*/  LOP3.LUT R0, R16, 0x7ffffff8, RZ, 0xc0, !PT ;  /* 0x7ffffff810007812 */ /* 0x000fe200078ec0ff */
[----:B------:R-:W-:-:S06]  /*50b0*/  UMOV UR5, URZ ;  /* 0x000000ff00057c82 */ /* 0x000fcc0008000000 */
.L_x_70:
[----:B------:R-:W0:Y:S01]  /*50c0*/  LDC.64 R24, c[0x0][0x3b8] ;  /* 0x0000ee00ff187b82 */ /* 0x000e220000000a00 */
        /* <DEDUP_REMOVED lines=9> */
[----:B------:R0:W5:Y:S01]  /*5160*/  LDG.E R18, desc[UR8][R24.64+0x1c] ;  /* 0x00001c0818127981 */ /* 0x000162000c1e1900 */
[----:B------:R-:W-:Y:S01]  /*5170*/  HFMA2 R3, -RZ, RZ, 0.96630859375, -0.0022525787353515625 ;  /* 0x3bbb989dff037431 */ /* 0x000fe200000001ff */
[----:B------:R-:W-:Y:S01]  /*5180*/  MOV R13, 0x437c0000 ;  /* 0x437c0000000d7802 */ /* 0x000fe20000000f00 */
[----:B------:R-:W-:-:S06]  /*5190*/  UIADD3 UR5, UPT, UPT, UR5, 0x8, URZ ;  /* 0x0000000805057890 */ /* 0x000fcc000fffe0ff */
[----:B------:R-:W-:Y:S01]  /*51a0*/  ISETP.NE.AND P0, PT, R0, UR5, PT ;  /* 0x0000000500007c0c */ /* 0x000fe2000bf05270 */
[----:B--2---:R-:W-:-:S04]  /*51b0*/  FADD R30, -R19, R2 ;  /* 0x00000002131e7221 */ /* 0x004fc80000000100 */
[----:B------:R-:W-:Y:S01]  /*51c0*/  FFMA.SAT R2, R30, R3, 0.5 ;  /* 0x3f0000001e027423 */ /* 0x000fe20000002003 */
[----:B---3--:R-:W-:-:S03]  /*51d0*/  FADD R34, -R19, R32 ;  /* 0x0000002013227221 */ /* 0x008fc60000000100 */
[----:B------:R-:W-:Y:S01]  /*51e0*/  FFMA.RM R17, R2, R13, 12582913 ;  /* 0x4b40000102117423 */ /* 0x000fe2000000400d */
[----:B------:R-:W-:Y:S01]  /*51f0*/  FFMA.SAT R2, R34, R3, 0.5 ;  /* 0x3f00000022027423 */ /* 0x000fe20000002003 */
[----:B----4-:R-:W-:Y:S02]  /*5200*/  FADD R32, -R19, R36 ;  /* 0x0000002413207221 */ /* 0x010fe40000000100 */
[----:B------:R-:W-:Y:S01]  /*5210*/  FADD R21, R17, -12583039 ;  /* 0xcb40007f11157421 */ /* 0x000fe20000000000 */
[----:B------:R-:W-:Y:S01]  /*5220*/  FFMA.RM R2, R2, R13, 12582913 ;  /* 0x4b40000102027423 */ /* 0x000fe2000000400d */
[----:B------:R-:W-:Y:S02]  /*5230*/  FFMA.SAT R36, R32, R3, 0.5 ;  /* 0x3f00000020247423 */ /* 0x000fe40000002003 */
[----:B------:R-:W-:Y:S01]  /*5240*/  FFMA R21, R30, 1.4426950216293334961, -R21 ;  /* 0x3fb8aa3b1e157823 */ /* 0x000fe20000000815 */
[----:B------:R-:W-:Y:S01]  /*5250*/  FADD R23, R2, -12583039 ;  /* 0xcb40007f02177421 */ /* 0x000fe20000000000 */
[----:B-----5:R-:W-:-:S02]  /*5260*/  FADD R28, -R19, R28 ;  /* 0x0000001c131c7221 */ /* 0x020fc40000000100 */
[----:B0-----:R-:W-:Y:S01]  /*5270*/  FFMA R24, R30, 1.925963033500011079e-08, R21 ;  /* 0x32a570601e187823 */ /* 0x001fe20000000015 */
[----:B------:R-:W-:Y:S01]  /*5280*/  FADD R30, -R19, R38 ;  /* 0x00000026131e7221 */ /* 0x000fe20000000100 */
[----:B------:R-:W-:Y:S01]  /*5290*/  FFMA.RM R21, R36, R13, 12582913 ;  /* 0x4b40000124157423 */ /* 0x000fe2000000400d */
[----:B------:R-:W-:Y:S02]  /*52a0*/  FFMA R23, R34, 1.4426950216293334961, -R23 ;  /* 0x3fb8aa3b22177823 */ /* 0x000fe40000000817 */
[-C--:B------:R-:W-:Y:S01]  /*52b0*/  FFMA.SAT R36, R30, R3.reuse, 0.5 ;  /* 0x3f0000001e247423 */ /* 0x080fe20000002003 */
[C---:B------:R-:W-:Y:S01]  /*52c0*/  FADD R27, R21.reuse, -12583039 ;  /* 0xcb40007f151b7421 */ /* 0x040fe20000000000 */
[----:B------:R-:W-:Y:S01]  /*52d0*/  FFMA R25, R34, 1.925963033500011079e-08, R23 ;  /* 0x32a5706022197823 */ /* 0x000fe20000000017 */
[----:B------:R-:W-:Y:S01]  /*52e0*/  FFMA.SAT R34, R28, R3, 0.5 ;  /* 0x3f0000001c227423 */ /* 0x000fe20000002003 */
[-C--:B------:R-:W-:Y:S01]  /*52f0*/  FFMA.RM R23, R36, R13.reuse, 12582913 ;  /* 0x4b40000124177423 */ /* 0x080fe2000000400d */
[C---:B------:R-:W-:Y:S01]  /*5300*/  FFMA R27, R32.reuse, 1.4426950216293334961, -R27 ;  /* 0x3fb8aa3b201b7823 */ /* 0x040fe2000000081b */
[----:B------:R-:W0:Y:S01]  /*5310*/  MUFU.EX2 R24, R24 ;  /* 0x0000001800187308 */ /* 0x000e220000000800 */
[----:B------:R-:W-:Y:S01]  /*5320*/  SHF.L.U32 R21, R21, 0x17, RZ ;  /* 0x0000001715157819 */ /* 0x000fe200000006ff */
[----:B------:R-:W-:Y:S01]  /*5330*/  FADD R29, R23, -12583039 ;  /* 0xcb40007f171d7421 */ /* 0x000fe20000000000 */
[----:B------:R-:W-:Y:S01]  /*5340*/  FFMA R27, R32, 1.925963033500011079e-08, R27 ;  /* 0x32a57060201b7823 */ /* 0x000fe2000000001b */
[----:B------:R-:W-:Y:S01]  /*5350*/  FADD R32, -R19, R26 ;  /* 0x0000001a13207221 */ /* 0x000fe20000000100 */
[----:B------:R-:W-:Y:S01]  /*5360*/  FFMA.RM R26, R34, R13, 12582913 ;  /* 0x4b400001221a7423 */ /* 0x000fe2000000400d */
[----:B------:R-:W-:Y:S01]  /*5370*/  FFMA R29, R30, 1.4426950216293334961, -R29 ;  /* 0x3fb8aa3b1e1d7823 */ /* 0x000fe2000000081d */
[----:B------:R-:W-:Y:S01]  /*5380*/  SHF.L.U32 R23, R23, 0x17, RZ ;  /* 0x0000001717177819 */ /* 0x000fe200000006ff */
[----:B------:R-:W-:Y:S01]  /*5390*/  FFMA.SAT R34, R32, R3, 0.5 ;  /* 0x3f00000020227423 */ /* 0x000fe20000002003 */
[----:B------:R-:W-:Y:S01]  /*53a0*/  FADD R31, R26, -12583039 ;  /* 0xcb40007f1a1f7421 */ /* 0x000fe20000000000 */
[----:B------:R-:W-:Y:S01]  /*53b0*/  FFMA R29, R30, 1.925963033500011079e-08, R29 ;  /* 0x32a570601e1d7823 */ /* 0x000fe2000000001d */
[C---:B------:R-:W-:Y:S01]  /*53c0*/  FADD R30, -R19.reuse, R22 ;  /* 0x00000016131e7221 */ /* 0x040fe20000000100 */
[----:B------:R-:W-:Y:S01]  /*53d0*/  FFMA.RM R22, R34, R13, 12582913 ;  /* 0x4b40000122167423 */ /* 0x000fe2000000400d */
[----:B------:R-:W-:Y:S01]  /*53e0*/  FFMA R31, R28, 1.4426950216293334961, -R31 ;  /* 0x3fb8aa3b1c1f7823 */ /* 0x000fe2000000081f */
[----:B------:R-:W1:Y:S01]  /*53f0*/  MUFU.EX2 R25, R25 ;  /* 0x0000001900197308 */ /* 0x000e620000000800 */
[----:B------:R-:W-:Y:S01]  /*5400*/  FFMA.SAT R34, R30, R3, 0.5 ;  /* 0x3f0000001e227423 */ /* 0x000fe20000002003 */
[----:B------:R-:W-:Y:S01]  /*5410*/  FADD R33, R22, -12583039 ;  /* 0xcb40007f16217421 */ /* 0x000fe20000000000 */
[----:B------:R-:W-:Y:S01]  /*5420*/  FFMA R31, R28, 1.925963033500011079e-08, R31 ;  /* 0x32a570601c1f7823 */ /* 0x000fe2000000001f */
[----:B------:R-:W-:Y:S01]  /*5430*/  FADD R28, -R19, R18 ;  /* 0x00000012131c7221 */ /* 0x000fe20000000100 */
[----:B------:R-:W-:Y:S01]  /*5440*/  FFMA.RM R18, R34, R13, 12582913 ;  /* 0x4b40000122127423 */ /* 0x000fe2000000400d */
[----:B------:R-:W-:-:S02]  /*5450*/  FFMA R33, R32, 1.4426950216293334961, -R33 ;  /* 0x3fb8aa3b20217823 */ /* 0x000fc40000000821 */
[----:B------:R-:W2:Y:S01]  /*5460*/  MUFU.EX2 R27, R27 ;  /* 0x0000001b001b7308 */ /* 0x000ea20000000800 */
[----:B------:R-:W-:Y:S01]  /*5470*/  FFMA.SAT R34, R28, R3, 0.5 ;  /* 0x3f0000001c227423 */ /* 0x000fe20000002003 */
[----:B------:R-:W-:Y:S01]  /*5480*/  FFMA R3, R32, 1.925963033500011079e-08, R33 ;  /* 0x32a5706020037823 */ /* 0x000fe20000000021 */
[----:B------:R-:W-:Y:S01]  /*5490*/  SHF.L.U32 R32, R17, 0x17, RZ ;  /* 0x0000001711207819 */ /* 0x000fe200000006ff */
[----:B------:R-:W-:Y:S01]  /*54a0*/  FADD R35, R18, -12583039 ;  /* 0xcb40007f12237421 */ /* 0x000fe20000000000 */
[----:B------:R-:W-:Y:S01]  /*54b0*/  FFMA.RM R13, R34, R13, 12582913 ;  /* 0x4b400001220d7423 */ /* 0x000fe2000000400d */
[----:B------:R-:W-:Y:S02]  /*54c0*/  SHF.L.U32 R17, R2, 0x17, RZ ;  /* 0x0000001702117819 */ /* 0x000fe400000006ff */
[----:B------:R-:W3:Y:S01]  /*54d0*/  MUFU.EX2 R29, R29 ;  /* 0x0000001d001d7308 */ /* 0x000ee20000000800 */
[----:B0-----:R-:W-:Y:S01]  /*54e0*/  FFMA R24, R32, R24, R7 ;  /* 0x0000001820187223 */ /* 0x001fe20000000007 */
[----:B------:R-:W-:Y:S01]  /*54f0*/  FFMA R35, R30, 1.4426950216293334961, -R35 ;  /* 0x3fb8aa3b1e237823 */ /* 0x000fe20000000823 */
[----:B------:R-:W-:Y:S01]  /*5500*/  FADD R7, R13, -12583039 ;  /* 0xcb40007f0d077421 */ /* 0x000fe20000000000 */
[----:B------:R-:W-:Y:S01]  /*5510*/  SHF.L.U32 R18, R18, 0x17, RZ ;  /* 0x0000001712127819 */ /* 0x000fe200000006ff */
[----:B-1----:R-:W-:Y:S01]  /*5520*/  FFMA R24, R17, R25, R24 ;  /* 0x0000001911187223 */ /* 0x002fe20000000018 */
[----:B------:R-:W-:Y:S01]  /*5530*/  FFMA R35, R30, 1.925963033500011079e-08, R35 ;  /* 0x32a570601e237823 */ /* 0x000fe20000000023 */
[C---:B------:R-:W-:Y:S01]  /*5540*/  FFMA R7, R28.reuse, 1.4426950216293334961, -R7 ;  /* 0x3fb8aa3b1c077823 */ /* 0x040fe20000000807 */
[----:B------:R-:W0:Y:S01]  /*5550*/  MUFU.EX2 R31, R31 ;  /* 0x0000001f001f7308 */ /* 0x000e220000000800 */
[----:B--2---:R-:W-:Y:S01]  /*5560*/  FFMA R24, R21, R27, R24 ;  /* 0x0000001b15187223 */ /* 0x004fe20000000018 */
[----:B------:R-:W-:Y:S01]  /*5570*/  SHF.L.U32 R2, R13, 0x17, RZ ;  /* 0x000000170d027819 */ /* 0x000fe200000006ff */
[----:B------:R-:W-:Y:S01]  /*5580*/  FFMA R28, R28, 1.925963033500011079e-08, R7 ;  /* 0x32a570601c1c7823 */ /* 0x000fe20000000007 */
[----:B------:R-:W-:-:S04]  /*5590*/  SHF.L.U32 R7, R26, 0x17, RZ ;  /* 0x000000171a077819 */ /* 0x000fc800000006ff */
[----:B------:R-:W1:Y:S01]  /*55a0*/  MUFU.EX2 R3, R3 ;  /* 0x0000000300037308 */ /* 0x000e620000000800 */
[----:B---3--:R-:W-:-:S07]  /*55b0*/  FFMA R24, R23, R29, R24 ;  /* 0x0000001d17187223 */ /* 0x008fce0000000018 */
        /* <DEDUP_REMOVED lines=8> */
.L_x_69:
[----:B------:R-:W-:Y:S01]  /*5640*/  MOV R22, R19 ;  /* 0x0000001300167202 */ /* 0x000fe20000000f00 */
[----:B------:R-:W-:Y:S06]  /*5650*/  @!P4 BRA `(.L_x_58) ;  /* 0x00000004008cc947 */ /* 0x000fec0003800000 */
        /* <DEDUP_REMOVED lines=9> */
[----:B------:R0:W5:Y:S01]  /*56f0*/  LDG.E R24, desc[UR8][R2.64+0xc] ;  /* 0x00000c0802187981 */ /* 0x000162000c1e1900 */
[----:B------:R-:W-:Y:S01]  /*5700*/  HFMA2 R23, -RZ, RZ, 0.96630859375, -0.0022525787353515625 ;  /* 0x3bbb989dff177431 */ /* 0x000fe200000001ff */
[----:B------:R-:W-:-:S02]  /*5710*/  MOV R25, 0x437c0000 ;  /* 0x437c000000197802 */ /* 0x000fc40000000f00 */
[----:B------:R-:W-:Y:S01]  /*5720*/  IADD3 R0, PT, PT, R0, 0x4, RZ ;  /* 0x0000000400007810 */ /* 0x000fe20007ffe0ff */
        /* <DEDUP_REMOVED lines=8> */
[----:B0-----:R-:W-:Y:S01]  /*57b0*/  FFMA.SAT R2, R22, R23, 0.5 ;  /* 0x3f00000016027423 */ /* 0x001fe20000002017 */
[----:B-----5:R-:W-:Y:S01]  /*57c0*/  FADD R24, -R19, R24 ;  /* 0x0000001813187221 */ /* 0x020fe20000000100 */
[----:B------:R-:W-:Y:S01]  /*57d0*/  FFMA R17, R14, 1.4426950216293334961, -R17 ;  /* 0x3fb8aa3b0e117823 */ /* 0x000fe20000000811 */
[C---:B------:R-:W-:Y:S01]  /*57e0*/  FADD R3, R21.reuse, -12583039 ;  /* 0xcb40007f15037421 */ /* 0x040fe20000000000 */
[----:B------:R-:W-:-:S02]  /*57f0*/  SHF.L.U32 R21, R21, 0x17, RZ ;  /* 0x0000001715157819 */ /* 0x000fc400000006ff */
[----:B------:R-:W-:Y:S01]  /*5800*/  FFMA R17, R14, 1.925963033500011079e-08, R17 ;  /* 0x32a570600e117823 */ /* 0x000fe20000000011 */
[----:B------:R-:W-:Y:S01]  /*5810*/  FFMA.RM R14, R2, R25, 12582913 ;  /* 0x4b400001020e7423 */ /* 0x000fe20000004019 */
[----:B------:R-:W-:Y:S01]  /*5820*/  FFMA R3, R18, 1.4426950216293334961, -R3 ;  /* 0x3fb8aa3b12037823 */ /* 0x000fe20000000803 */
[----:B------:R-:W-:Y:S02]  /*5830*/  FFMA.SAT R2, R24, R23, 0.5 ;  /* 0x3f00000018027423 */ /* 0x000fe40000002017 */
[----:B------:R-:W-:Y:S01]  /*5840*/  FADD R23, R14, -12583039 ;  /* 0xcb40007f0e177421 */ /* 0x000fe20000000000 */
[----:B------:R-:W-:Y:S01]  /*5850*/  FFMA R3, R18, 1.925963033500011079e-08, R3 ;  /* 0x32a5706012037823 */ /* 0x000fe20000000003 */
[----:B------:R-:W-:Y:S01]  /*5860*/  FFMA.RM R18, R2, R25, 12582913 ;  /* 0x4b40000102127423 */ /* 0x000fe20000004019 */
[----:B------:R-:W0:Y:S01]  /*5870*/  MUFU.EX2 R17, R17 ;  /* 0x0000001100117308 */ /* 0x000e220000000800 */
[----:B------:R-:W-:Y:S01]  /*5880*/  FFMA R23, R22, 1.4426950216293334961, -R23 ;  /* 0x3fb8aa3b16177823 */ /* 0x000fe20000000817 */
[----:B------:R-:W-:Y:S01]  /*5890*/  SHF.L.U32 R2, R13, 0x17, RZ ;  /* 0x000000170d027819 */ /* 0x000fe200000006ff */
[C---:B------:R-:W-:Y:S01]  /*58a0*/  FADD R25, R18.reuse, -12583039 ;  /* 0xcb40007f12197421 */ /* 0x040fe20000000000 */
[----:B------:R-:W-:Y:S01]  /*58b0*/  SHF.L.U32 R18, R18, 0x17, RZ ;  /* 0x0000001712127819 */ /* 0x000fe200000006ff */
[----:B------:R-:W-:-:S02]  /*58c0*/  FFMA R23, R22, 1.925963033500011079e-08, R23 ;  /* 0x32a5706016177823 */ /* 0x000fc40000000017 */
[C---:B------:R-:W-:Y:S01]  /*58d0*/  FFMA R25, R24.reuse, 1.4426950216293334961, -R25 ;  /* 0x3fb8aa3b18197823 */ /* 0x040fe20000000819 */
[----:B------:R-:W1:Y:S03]  /*58e0*/  MUFU.EX2 R3, R3 ;  /* 0x0000000300037308 */ /* 0x000e660000000800 */
[----:B------:R-:W-:-:S05]  /*58f0*/  FFMA R25, R24, 1.925963033500011079e-08, R25 ;  /* 0x32a5706018197823 */ /* 0x000fca0000000019 */
[----:B------:R-:W2:Y:S01]  /*5900*/  MUFU.EX2 R23, R23 ;  /* 0x0000001700177308 */ /* 0x000ea20000000800 */
[----:B0-----:R-:W-:Y:S01]  /*5910*/  FFMA R2, R2, R17, R7 ;  /* 0x0000001102027223 */ /* 0x001fe20000000007 */
[----:B------:R-:W-:-:S06]  /*5920*/  SHF.L.U32 R7, R14, 0x17, RZ ;  /* 0x000000170e077819 */ /* 0x000fcc00000006ff */
[----:B------:R-:W0:Y:S01]  /*5930*/  MUFU.EX2 R25, R25 ;  /* 0x0000001900197308 */ /* 0x000e220000000800 */
[----:B-1----:R-:W-:-:S04]  /*5940*/  FFMA R2, R21, R3, R2 ;  /* 0x0000000315027223 */ /* 0x002fc80000000002 */
[----:B--2---:R-:W-:-:S04]  /*5950*/  FFMA R7, R7, R23, R2 ;  /* 0x0000001707077223 */ /* 0x004fc80000000002 */
[----:B0-----:R-:W-:-:S07]  /*5960*/  FFMA R7, R18, R25, R7 ;  /* 0x0000001912077223 */ /* 0x001fce0000000007 */
.L_x_71:
[----:B------:R-:W-:Y:S01]  /*5970*/  MOV R22, R19 ;  /* 0x0000001300167202 */ /* 0x000fe20000000f00 */
[----:B------:R-:W-:Y:S06]  /*5980*/  @!P1 BRA `(.L_x_58) ;  /* 0x0000000000c09947 */ /* 0x000fec0003800000 */
[----:B------:R-:W-:Y:S02]  /*5990*/  ISETP.NE.AND P0, PT, R15, 0x1, PT ;  /* 0x000000010f00780c */ /* 0x000fe40003f05270 */
[----:B------:R-:W-:-:S04]  /*59a0*/  LOP3.LUT R16, R16, 0x1, RZ, 0xc0, !PT ;  /* 0x0000000110107812 */ /* 0x000fc800078ec0ff */
[----:B------:R-:W-:-:S07]  /*59b0*/  ISETP.NE.U32.AND P1, PT, R16, 0x1, PT ;  /* 0x000000011000780c */ /* 0x000fce0003f25070 */
[----:B------:R-:W-:Y:S06]  /*59c0*/  @!P0 BRA `(.L_x_72) ;  /* 0x0000000000688947 */ /* 0x000fec0003800000 */
[----:B------:R-:W0:Y:S01]  /*59d0*/  LDC.64 R2, c[0x0][0x3b8] ;  /* 0x0000ee00ff027b82 */ /* 0x000e220000000a00 */
[----:B------:R-:W-:-:S05]  /*59e0*/  IADD3 R13, PT, PT, R9, R0, RZ ;  /* 0x00000000090d7210 */ /* 0x000fca0007ffe0ff */
[----:B0-----:R-:W-:-:S05]  /*59f0*/  IMAD.WIDE R2, R13, 0x4, R2 ;  /* 0x000000040d027825 */ /* 0x001fca00078e0202 */
[----:B------:R-:W2:Y:S04]  /*5a00*/  LDG.E R14, desc[UR8][R2.64] ;  /* 0x00000008020e7981 */ /* 0x000ea8000c1e1900 */
[----:B------:R-:W3:Y:S01]  /*5a10*/  LDG.E R18, desc[UR8][R2.64+0x4] ;  /* 0x0000040802127981 */ /* 0x000ee2000c1e1900 */
[----:B------:R-:W-:Y:S01]  /*5a20*/  HFMA2 R13, -RZ, RZ, 0.96630859375, -0.0022525787353515625 ;  /* 0x3bbb989dff0d7431 */ /* 0x000fe200000001ff */
        /* <DEDUP_REMOVED lines=20> */
.L_x_72:
[----:B------:R-:W-:Y:S01]  /*5b70*/  MOV R22, R19 ;  /* 0x0000001300167202 */ /* 0x000fe20000000f00 */
[----:B------:R-:W-:Y:S06]  /*5b80*/  @P1 BRA `(.L_x_58) ;  /* 0x0000000000401947 */ /* 0x000fec0003800000 */
[----:B------:R-:W0:Y:S01]  /*5b90*/  LDC.64 R2, c[0x0][0x3b8] ;  /* 0x0000ee00ff027b82 */ /* 0x000e220000000a00 */
[----:B------:R-:W-:-:S05]  /*5ba0*/  IADD3 R13, PT, PT, R9, R0, RZ ;  /* 0x00000000090d7210 */ /* 0x000fca0007ffe0ff */
[----:B0-----:R-:W-:-:S06]  /*5bb0*/  IMAD.WIDE R2, R13, 0x4, R2 ;  /* 0x000000040d027825 */ /* 0x001fcc00078e0202 */
[----:B------:R-:W2:Y:S01]  /*5bc0*/  LDG.E R2, desc[UR8][R2.64] ;  /* 0x0000000802027981 */ /* 0x000ea2000c1e1900 */
[----:B------:R-:W-:Y:S01]  /*5bd0*/  HFMA2 R13, -RZ, RZ, 0.96630859375, -0.0022525787353515625 ;  /* 0x3bbb989dff0d7431 */ /* 0x000fe200000001ff */
[----:B------:R-:W-:Y:S02]  /*5be0*/  MOV R14, 0x437c0000 ;  /* 0x437c0000000e7802 */ /* 0x000fe40000000f00 */
[----:B------:R-:W-:Y:S01]  /*5bf0*/  MOV R22, R19 ;  /* 0x0000001300167202 */ /* 0x000fe20000000f00 */
[----:B--2---:R-:W-:-:S04]  /*5c00*/  FADD R0, -R19, R2 ;  /* 0x0000000213007221 */ /* 0x004fc80000000100 */
[----:B------:R-:W-:-:S04]  /*5c10*/  FFMA.SAT R13, R0, R13, 0.5 ;  /* 0x3f000000000d7423 */ /* 0x000fc8000000200d */
[----:B------:R-:W-:-:S04]  /*5c20*/  FFMA.RM R13, R13, R14, 12582913 ;  /* 0x4b4000010d0d7423 */ /* 0x000fc8000000400e */
[----:B------:R-:W-:-:S04]  /*5c30*/  FADD R15, R13, -12583039 ;  /* 0xcb40007f0d0f7421 */ /* 0x000fc80000000000 */
[----:B------:R-:W-:-:S04]  /*5c40*/  FFMA R15, R0, 1.4426950216293334961, -R15 ;  /* 0x3fb8aa3b000f7823 */ /* 0x000fc8000000080f */
[----:B------:R-:W-:Y:S01]  /*5c50*/  FFMA R15, R0, 1.925963033500011079e-08, R15 ;  /* 0x32a57060000f7823 */ /* 0x000fe2000000000f */
[----:B------:R-:W-:-:S05]  /*5c60*/  SHF.L.U32 R0, R13, 0x17, RZ ;  /* 0x000000170d007819 */ /* 0x000fca00000006ff */
[----:B------:R-:W0:Y:S02]  /*5c70*/  MUFU.EX2 R15, R15 ;  /* 0x0000000f000f7308 */ /* 0x000e240000000800 */
[----:B0-----:R-:W-:-:S07]  /*5c80*/  FFMA R7, R0, R15, R7 ;  /* 0x0000000f00077223 */ /* 0x001fce0000000007 */
.L_x_58:
[----:B------:R-:W0:Y:S02]  /*5c90*/  LDCU UR5, c[0x0][0x3ac] ;  /* 0x00007580ff0577ac */ /* 0x000e240008000800 */
[----:B0-----:R-:W-:Y:S01]  /*5ca0*/  UIADD3 UR4, UPT, UPT, UR4, -UR5, URZ ;  /* 0x8000000504047290 */ /* 0x001fe2000fffe0ff */
[----:B------:R-:W-:Y:S11]  /*5cb0*/  @!P2 BRA `(.L_x_73) ;  /* 0xffffffec0014a947 */ /* 0x000ff6000383ffff */
.L_x_4:
[----:B------:R-:W5:Y:S02]  /*5cc0*/  LDC R0, c[0x0][0x3a8] ;  /* 0x0000ea00ff007b82 */ /* 0x000f640000000800 */
[----:B-----5:R-:W-:-:S13]  /*5cd0*/  ISETP.GE.AND P0, PT, R0, 0x1, PT ;  /* 0x000000010000780c */ /* 0x020fda0003f06270 */
[----:B------:R-:W-:Y:S05]  /*5ce0*/  @!P0 EXIT ;  /* 0x000000000000894d */ /* 0x000fea0003800000 */
[C---:B01234-:R-:W-:Y:S01]  /*5cf0*/  IADD3 R2, PT, PT, R0.reuse, -0x1, RZ ;  /* 0xffffffff00027810 */ /* 0x05ffe20007ffe0ff */
[----:B------:R-:W-:Y:S01]  /*5d00*/  HFMA2 R10, -RZ, RZ, 0, 0 ;  /* 0x00000000ff0a7431 */ /* 0x000fe200000001ff */
[----:B------:R-:W-:Y:S02]  /*5d10*/  LOP3.LUT R4, R0, 0xf, RZ, 0xc0, !PT ;  /* 0x0000000f00047812 */ /* 0x000fe400078ec0ff */
[----:B------:R-:W-:-:S13]  /*5d20*/  ISETP.GE.U32.AND P0, PT, R2, 0xf, PT ;  /* 0x0000000f0200780c */ /* 0x000fda0003f06070 */
[----:B------:R-:W-:Y:S05]  /*5d30*/  @!P0 BRA `(.L_x_74) ;  /* 0x0000001000848947 */ /* 0x000fea0003800000 */
[----:B------:R-:W0:Y:S01]  /*5d40*/  LDCU.64 UR6, c[0x0][0x3b0] ;  /* 0x00007600ff0677ac */ /* 0x000e220008000a00 */
[----:B------:R-:W-:Y:S02]  /*5d50*/  LOP3.LUT R10, R0, 0x7ffffff0, RZ, 0xc0, !PT ;  /* 0x7ffffff0000a7812 */ /* 0x000fe400078ec0ff */
[----:B------:R-:W-:Y:S01]  /*5d60*/  MOV R6, R5 ;  /* 0x0000000500067202 */ /* 0x000fe20000000f00 */
[----:B------:R-:W1:Y:S01]  /*5d70*/  LDCU.64 UR4, c[0x0][0x398] ;  /* 0x00007300ff0477ac */ /* 0x000e620008000a00 */
[----:B------:R-:W-:Y:S01]  /*5d80*/  IADD3 R8, PT, PT, -R10, RZ, RZ ;  /* 0x000000ff0a087210 */ /* 0x000fe20007ffe1ff */
[----:B0-----:R-:W-:Y:S02]  /*5d90*/  UIADD3 UR6, UP0, UPT, UR6, 0x20, URZ ;  /* 0x0000002006067890 */ /* 0x001fe4000ff1e0ff */
[----:B-1----:R-:W-:Y:S02]  /*5da0*/  UIADD3 UR4, UP1, UPT, UR4, 0x20, URZ ;  /* 0x0000002004047890 */ /* 0x002fe4000ff3e0ff */
[----:B------:R-:W-:-:S02]  /*5db0*/  UIADD3.X UR7, UPT, UPT, URZ, UR7, URZ, UP0, !UPT ;  /* 0x00000007ff077290 */ /* 0x000fc400087fe4ff */
[----:B------:R-:W-:-:S12]  /*5dc0*/  UIADD3.X UR5, UPT, UPT, URZ, UR5, URZ, UP1, !UPT ;  /* 0x00000005ff057290 */ /* 0x000fd80008ffe4ff */
.L_x_107:
[----:B------:R-:W-:Y:S02]  /*5dd0*/  MOV R14, UR6 ;  /* 0x00000006000e7c02 */ /* 0x000fe40008000f00 */
[----:B------:R-:W-:-:S03]  /*5de0*/  MOV R15, UR7 ;  /* 0x00000007000f7c02 */ /* 0x000fc60008000f00 */
[----:B------:R-:W-:-:S05]  /*5df0*/  IMAD.WIDE R14, R6, 0x4, R14 ;  /* 0x00000004060e7825 */ /* 0x000fca00078e020e */
[----:B0-----:R-:W2:Y:S01]  /*5e00*/  LDG.E R0, desc[UR8][R14.64+-0x20] ;  /* 0xffffe0080e007981 */ /* 0x001ea2000c1e1900 */
[----:B------:R-:W0:Y:S01]  /*5e10*/  MUFU.RCP R2, R7 ;  /* 0x0000000700027308 */ /* 0x000e220000001000 */
[----:B------:R-:W-:Y:S01]  /*5e20*/  MOV R12, UR4 ;  /* 0x00000004000c7c02 */ /* 0x000fe20008000f00 */
[----:B------:R-:W-:Y:S01]  /*5e30*/  BSSY.RECONVERGENT B2, `(.L_x_75) ;  /* 0x0000010000027945 */ /* 0x000fe20003800200 */
[----:B------:R-:W-:Y:S02]  /*5e40*/  MOV R13, UR5 ;  /* 0x00000005000d7c02 */ /* 0x000fe40008000f00 */
[----:B------:R-:W-:Y:S01]  /*5e50*/  IADD3 R8, PT, PT, R8, 0x10, RZ ;  /* 0x0000001008087810 */ /* 0x000fe20007ffe0ff */
[----:B------:R-:W-:-:S03]  /*5e60*/  IMAD.WIDE R12, R6, 0x4, R12 ;  /* 0x00000004060c7825 */ /* 0x000fc600078e020c */
[----:B------:R-:W-:Y:S01]  /*5e70*/  ISETP.NE.AND P2, PT, R8, RZ, PT ;  /* 0x000000ff0800720c */ /* 0x000fe20003f45270 */
[----:B0-----:R-:W-:-:S04]  /*5e80*/  FFMA R3, R2, -R7, 1 ;  /* 0x3f80000002037423 */ /* 0x001fc80000000807 */
[----:B------:R-:W-:Y:S01]  /*5e90*/  FFMA R3, R2, R3, R2 ;  /* 0x0000000302037223 */ /* 0x000fe20000000002 */
[----:B--2---:R-:W0:Y:S03]  /*5ea0*/  FCHK P0, R0, R7 ;  /* 0x0000000700007302 */ /* 0x004e260000000000 */
[----:B------:R-:W-:-:S04]  /*5eb0*/  FFMA R2, R0, R3, RZ ;  /* 0x0000000300027223 */ /* 0x000fc800000000ff */
[----:B------:R-:W-:-:S04]  /*5ec0*/  FFMA R9, R2, -R7, R0 ;  /* 0x8000000702097223 */ /* 0x000fc80000000000 */
[----:B------:R-:W-:Y:S01]  /*5ed0*/  FFMA R3, R3, R9, R2 ;  /* 0x0000000903037223 */ /* 0x000fe20000000002 */
[----:B0-----:R-:W-:Y:S06]  /*5ee0*/  @!P0 BRA `(.L_x_76) ;  /* 0x0000000000108947 */ /* 0x001fec0003800000 */
[----:B------:R-:W-:Y:S02]  /*5ef0*/  MOV R3, R7 ;  /* 0x0000000700037202 */ /* 0x000fe40000000f00 */
[----:B------:R-:W-:-:S07]  /*5f00*/  MOV R2, 0x5f20 ;  /* 0x00005f2000027802 */ /* 0x000fce0000000f00 */
[----:B------:R-:W-:Y:S05]  /*5f10*/  CALL.REL.NOINC `($__internal_1_$__cuda_sm3x_div_rn_noftz_f32_slowpath) ;  /* 0x0000002000647944 */ /* 0x000fea0003c00000 */
[----:B------:R-:W-:-:S07]  /*5f20*/  MOV R3, R0 ;  /* 0x0000000000037202 */ /* 0x000fce0000000f00 */
.L_x_76:
[----:B------:R-:W-:Y:S05]  /*5f30*/  BSYNC.RECONVERGENT B2 ;  /* 0x0000000000027941 */ /* 0x000fea0003800200 */
.L_x_75:
[----:B------:R0:W-:Y:S04]  /*5f40*/  STG.E desc[UR8][R12.64+-0x20], R3 ;  /* 0xffffe0030c007986 */ /* 0x0001e8000c101908 */
        /* <DEDUP_REMOVED lines=9> */
[----:B01----:R-:W-:Y:S06]  /*5fe0*/  @!P0 BRA `(.L_x_78) ;  /* 0x0000000000148947 */ /* 0x003fec0003800000 */
[----:B------:R-:W-:Y:S02]  /*5ff0*/  MOV R0, R11 ;  /* 0x0000000b00007202 */ /* 0x000fe40000000f00 */
[----:B------:R-:W-:Y:S02]  /*6000*/  MOV R3, R7 ;  /* 0x0000000700037202 */ /* 0x000fe40000000f00 */
[----:B------:R-:W-:-:S07]  /*6010*/  MOV R2, 0x6030 ;  /* 0x0000603000027802 */ /* 0x000fce0000000f00 */
[----:B------:R-:W-:Y:S05]  /*6020*/  CALL.REL.NOINC `($__internal_1_$__cuda_sm3x_div_rn_noftz_f32_slowpath) ;  /* 0x0000002000207944 */ /* 0x000fea0003c00000 */
[----:B------:R-:W-:-:S07]  /*6030*/  MOV R9, R0 ;  /* 0x0000000000097202 */ /* 0x000fce0000000f00 */
.L_x_78:
[----:B------:R-:W-:Y:S05]  /*6040*/  BSYNC.RECONVERGENT B2 ;  /* 0x0000000000027941 */ /* 0x000fea0003800200 */
.L_x_77:
        /* <DEDUP_REMOVED lines=16> */
.L_x_80:
[----:B------:R-:W-:Y:S05]  /*6150*/  BSYNC.RECONVERGENT B2 ;  /* 0x0000000000027941 */ /* 0x000fea0003800200 */
.L_x_79:
        /* <DEDUP_REMOVED lines=16> */
.L_x_82:
[----:B------:R-:W-:Y:S05]  /*6260*/  BSYNC.RECONVERGENT B2 ;  /* 0x0000000000027941 */ /* 0x000fea0003800200 */
.L_x_81:
        /* <DEDUP_REMOVED lines=16> */
.L_x_84:
[----:B------:R-:W-:Y:S05]  /*6370*/  BSYNC.RECONVERGENT B2 ;  /* 0x0000000000027941 */ /* 0x000fea0003800200 */
.L_x_83:
        /* <DEDUP_REMOVED lines=16> */
.L_x_86:
[----:B------:R-:W-:Y:S05]  /*6480*/  BSYNC.RECONVERGENT B2 ;  /* 0x0000000000027941 */ /* 0x000fea0003800200 */
.L_x_85:
        /* <DEDUP_REMOVED lines=16> */
.L_x_88:
[----:B------:R-:W-:Y:S05]  /*6590*/  BSYNC.RECONVERGENT B2 ;  /* 0x0000000000027941 */ /* 0x000fea0003800200 */
.L_x_87:
        /* <DEDUP_REMOVED lines=16> */
.L_x_90:
[----:B------:R-:W-:Y:S05]  /*66a0*/  BSYNC.RECONVERGENT B2 ;  /* 0x0000000000027941 */ /* 0x000fea0003800200 */
.L_x_89:
        /* <DEDUP_REMOVED lines=16> */
.L_x_92:
[----:B------:R-:W-:Y:S05]  /*67b0*/  BSYNC.RECONVERGENT B2 ;  /* 0x0000000000027941 */ /* 0x000fea0003800200 */
.L_x_91:
        /* <DEDUP_REMOVED lines=16> */
.L_x_94:
[----:B------:R-:W-:Y:S05]  /*68c0*/  BSYNC.RECONVERGENT B2 ;  /* 0x0000000000027941 */ /* 0x000fea0003800200 */
.L_x_93:
        /* <DEDUP_REMOVED lines=16> */
.L_x_96:
[----:B------:R-:W-:Y:S05]  /*69d0*/  BSYNC.RECONVERGENT B2 ;  /* 0x0000000000027941 */ /* 0x000fea0003800200 */
.L_x_95:
        /* <DEDUP_REMOVED lines=16> */
.L_x_98:
[----:B------:R-:W-:Y:S05]  /*6ae0*/  BSYNC.RECONVERGENT B2 ;  /* 0x0000000000027941 */ /* 0x000fea0003800200 */
.L_x_97:
        /* <DEDUP_REMOVED lines=16> */
.L_x_100:
[----:B------:R-:W-:Y:S05]  /*6bf0*/  BSYNC.RECONVERGENT B2 ;  /* 0x0000000000027941 */ /* 0x000fea0003800200 */
.L_x_99:
        /* <DEDUP_REMOVED lines=16> */
.L_x_102:
[----:B------:R-:W-:Y:S05]  /*6d00*/  BSYNC.RECONVERGENT B2 ;  /* 0x0000000000027941 */ /* 0x000fea0003800200 */
.L_x_101:
        /* <DEDUP_REMOVED lines=16> */
.L_x_104:
[----:B------:R-:W-:Y:S05]  /*6e10*/  BSYNC.RECONVERGENT B2 ;  /* 0x0000000000027941 */ /* 0x000fea0003800200 */
.L_x_103:
        /* <DEDUP_REMOVED lines=15> */
.L_x_106:
[----:B------:R-:W-:Y:S05]  /*6f10*/  BSYNC.RECONVERGENT B2 ;  /* 0x0000000000027941 */ /* 0x000fea0003800200 */
.L_x_105:
[----:B------:R0:W-:Y:S01]  /*6f20*/  STG.E desc[UR8][R12.64+0x1c], R0 ;  /* 0x00001c000c007986 */ /* 0x0001e2000c101908 */
[----:B------:R-:W-:Y:S01]  /*6f30*/  IADD3 R6, PT, PT, R6, 0x10, RZ ;  /* 0x0000001006067810 */ /* 0x000fe20007ffe0ff */
[----:B------:R-:W-:Y:S06]  /*6f40*/  @P2 BRA `(.L_x_107) ;  /* 0xffffffec00a02947 */ /* 0x000fec000383ffff */
.L_x_74:
[----:B------:R-:W-:-:S13]  /*6f50*/  ISETP.NE.AND P0, PT, R4, RZ, PT ;  /* 0x000000ff0400720c */ /* 0x000fda0003f05270 */
[----:B------:R-:W-:Y:S05]  /*6f60*/  @!P0 EXIT ;  /* 0x000000000000894d */ /* 0x000fea0003800000 */
[----:B------:R-:W1:Y:S01]  /*6f70*/  LDCU UR4, c[0x0][0x3a8] ;  /* 0x00007500ff0477ac */ /* 0x000e620008000800 */
[----:B------:R-:W-:Y:S01]  /*6f80*/  ISETP.GE.U32.AND P0, PT, R4, 0x8, PT ;  /* 0x000000080400780c */ /* 0x000fe20003f06070 */
[----:B-1----:R-:W-:-:S12]  /*6f90*/  ULOP3.LUT UR4, UR4, 0x7, URZ, 0xc0, !UPT ;  /* 0x0000000704047892 */ /* 0x002fd8000f8ec0ff */
[----:B------:R-:W-:Y:S05]  /*6fa0*/  @!P0 BRA `(.L_x_108) ;  /* 0x0000000800348947 */ /* 0x000fea0003800000 */
[----:B------:R-:W1:Y:S01]  /*6fb0*/  LDC.64 R8, c[0x0][0x3b0] ;  /* 0x0000ec00ff087b82 */ /* 0x000e620000000a00 */
[----:B------:R-:W-:-:S05]  /*6fc0*/  IADD3 R4, PT, PT, R5, R10, RZ ;  /* 0x0000000a05047210 */ /* 0x000fca0007ffe0ff */
[----:B-1----:R-:W-:-:S05]  /*6fd0*/  IMAD.WIDE R8, R4, 0x4, R8 ;  /* 0x0000000404087825 */ /* 0x002fca00078e0208 */
[----:B------:R-:W2:Y:S01]  /*6fe0*/  LDG.E R11, desc[UR8][R8.64] ;  /* 0x00000008080b7981 */ /* 0x000ea2000c1e1900 */
[----:B0-----:R-:W0:Y:S01]  /*6ff0*/  MUFU.RCP R0, R7 ;  /* 0x0000000700007308 */ /* 0x001e220000001000 */
[----:B------:R-:W-:Y:S01]  /*7000*/  BSSY.RECONVERGENT B2, `(.L_x_109) ;  /* 0x000000d000027945 */ /* 0x000fe20003800200 */
[----:B0-----:R-:W-:-:S04]  /*7010*/  FFMA R3, R0, -R7, 1 ;  /* 0x3f80000000037423 */ /* 0x001fc80000000807 */
[----:B------:R-:W-:Y:S02]  /*7020*/  FFMA R0, R0, R3, R0 ;  /* 0x0000000300007223 */ /* 0x000fe40000000000 */
[----:B--2---:R-:W0:Y:S02]  /*7030*/  FCHK P0, R11, R7 ;  /* 0x000000070b007302 */ /* 0x004e240000000000 */
[----:B------:R-:W-:-:S04]  /*7040*/  FFMA R2, R0, R11, RZ ;  /* 0x0000000b00027223 */ /* 0x000fc800000000ff */
[----:B------:R-:W-:-:S04]  /*7050*/  FFMA R3, R2, -R7, R11 ;  /* 0x8000000702037223 */ /* 0x000fc8000000000b */
[----:B------:R-:W-:Y:S01]  /*7060*/  FFMA R3, R0, R3, R2 ;  /* 0x0000000300037223 */ /* 0x000fe20000000002 */
[----:B0-----:R-:W-:Y:S06]  /*7070*/  @!P0 BRA `(.L_x_110) ;  /* 0x0000000000148947 */ /* 0x001fec0003800000 */
[----:B------:R-:W-:Y:S02]  /*7080*/  MOV R0, R11 ;  /* 0x0000000b00007202 */ /* 0x000fe40000000f00 */
[----:B------:R-:W-:Y:S02]  /*7090*/  MOV R3, R7 ;  /* 0x0000000700037202 */ /* 0x000fe40000000f00 */
[----:B------:R-:W-:-:S07]  /*70a0*/  MOV R2, 0x70c0 ;  /* 0x000070c000027802 */ /* 0x000fce0000000f00 */
[----:B------:R-:W-:Y:S05]  /*70b0*/  CALL.REL.NOINC `($__internal_1_$__cuda_sm3x_div_rn_noftz_f32_slowpath) ;  /* 0x0000000c00fc7944 */ /* 0x000fea0003c00000 */
[----:B------:R-:W-:-:S07]  /*70c0*/  MOV R3, R0 ;  /* 0x0000000000037202 */ /* 0x000fce0000000f00 */
.L_x_110:
[----:B------:R-:W-:Y:S05]  /*70d0*/  BSYNC.RECONVERGENT B2 ;  /* 0x0000000000027941 */ /* 0x000fea0003800200 */
.L_x_109:
[----:B------:R-:W0:Y:S02]  /*70e0*/  LDC.64 R12, c[0x0][0x398] ;  /* 0x0000e600ff0c7b82 */ /* 0x000e240000000a00 */
[----:B0-----:R-:W-:-:S05]  /*70f0*/  IMAD.WIDE R12, R4, 0x4, R12 ;  /* 0x00000004040c7825 */ /* 0x001fca00078e020c */
        /* <DEDUP_REMOVED lines=16> */
.L_x_112:
[----:B------:R-:W-:Y:S05]  /*7200*/  BSYNC.RECONVERGENT B2 ;  /* 0x0000000000027941 */ /* 0x000fea0003800200 */
.L_x_111:
        /* <DEDUP_REMOVED lines=16> */
.L_x_114:
[----:B------:R-:W-:Y:S05]  /*7310*/  BSYNC.RECONVERGENT B2 ;  /* 0x0000000000027941 */ /* 0x000fea0003800200 */
.L_x_113:
        /* <DEDUP_REMOVED lines=16> */
.L_x_116:
[----:B------:R-:W-:Y:S05]  /*7420*/  BSYNC.RECONVERGENT B2 ;  /* 0x0000000000027941 */ /* 0x000fea0003800200 */
.L_x_115:
        /* <DEDUP_REMOVED lines=16> */
.L_x_118:
[----:B------:R-:W-:Y:S05]  /*7530*/  BSYNC.RECONVERGENT B2 ;  /* 0x0000000000027941 */ /* 0x000fea0003800200 */
.L_x_117:
        /* <DEDUP_REMOVED lines=16> */
.L_x_120:
[----:B------:R-:W-:Y:S05]  /*7640*/  BSYNC.RECONVERGENT B2 ;  /* 0x0000000000027941 */ /* 0x000fea0003800200 */
.L_x_119:
        /* <DEDUP_REMOVED lines=16> */
.L_x_122:
[----:B------:R-:W-:Y:S05]  /*7750*/  BSYNC.RECONVERGENT B2 ;  /* 0x0000000000027941 */ /* 0x000fea0003800200 */
.L_x_121:
        /* <DEDUP_REMOVED lines=15> */
.L_x_124:
[----:B------:R-:W-:Y:S05]  /*7850*/  BSYNC.RECONVERGENT B2 ;  /* 0x0000000000027941 */ /* 0x000fea0003800200 */
.L_x_123:
[----:B------:R1:W-:Y:S01]  /*7860*/  STG.E desc[UR8][R12.64+0x1c], R0 ;  /* 0x00001c000c007986 */ /* 0x0003e2000c101908 */
[----:B------:R-:W-:-:S07]  /*7870*/  IADD3 R10, PT, PT, R10, 0x8, RZ ;  /* 0x000000080a0a7810 */ /* 0x000fce0007ffe0ff */
.L_x_108:
[----:B------:R-:W-:-:S13]  /*7880*/  ISETP.NE.AND P0, PT, RZ, UR4, PT ;  /* 0x00000004ff007c0c */ /* 0x000fda000bf05270 */
[----:B------:R-:W-:Y:S05]  /*7890*/  @!P0 EXIT ;  /* 0x000000000000894d */ /* 0x000fea0003800000 */
[----:B------:R-:W2:Y:S01]  /*78a0*/  LDCU UR5, c[0x0][0x3a8] ;  /* 0x00007500ff0577ac */ /* 0x000ea20008000800 */
[----:B------:R-:W-:Y:S02]  /*78b0*/  UISETP.GE.U32.AND UP0, UPT, UR4, 0x4, UPT ;  /* 0x000000040400788c */ /* 0x000fe4000bf06070 */
[----:B--2---:R-:W-:-:S07]  /*78c0*/  ULOP3.LUT UR5, UR5, 0x3, URZ, 0xc0, !UPT ;  /* 0x0000000305057892 */ /* 0x004fce000f8ec0ff */
[----:B------:R-:W-:Y:S05]  /*78d0*/  BRA.U !UP0, `(.L_x_125) ;  /* 0x0000000508247547 */ /* 0x000fea000b800000 */
[----:B------:R-:W2:Y:S01]  /*78e0*/  LDC.64 R8, c[0x0][0x3b0] ;  /* 0x0000ec00ff087b82 */ /* 0x000ea20000000a00 */
[----:B------:R-:W-:-:S05]  /*78f0*/  IADD3 R4, PT, PT, R5, R10, RZ ;  /* 0x0000000a05047210 */ /* 0x000fca0007ffe0ff */
[----:B--2---:R-:W-:-:S05]  /*7900*/  IMAD.WIDE R8, R4, 0x4, R8 ;  /* 0x0000000404087825 */ /* 0x004fca00078e0208 */
[----:B------:R-:W2:Y:S01]  /*7910*/  LDG.E R11, desc[UR8][R8.64] ;  /* 0x00000008080b7981 */ /* 0x000ea2000c1e1900 */
[----:B01----:R-:W0:Y:S01]  /*7920*/  MUFU.RCP R0, R7 ;  /* 0x0000000700007308 */ /* 0x003e220000001000 */
        /* <DEDUP_REMOVED lines=13> */
.L_x_127:
[----:B------:R-:W-:Y:S05]  /*7a00*/  BSYNC.RECONVERGENT B2 ;  /* 0x0000000000027941 */ /* 0x000fea0003800200 */
.L_x_126:
        /* <DEDUP_REMOVED lines=18> */
.L_x_129:
[----:B------:R-:W-:Y:S05]  /*7b30*/  BSYNC.RECONVERGENT B2 ;  /* 0x0000000000027941 */ /* 0x000fea0003800200 */
.L_x_128:
        /* <DEDUP_REMOVED lines=16> */
.L_x_131:
[----:B------:R-:W-:Y:S05]  /*7c40*/  BSYNC.RECONVERGENT B2 ;  /* 0x0000000000027941 */ /* 0x000fea0003800200 */
.L_x_130:
        /* <DEDUP_REMOVED lines=15> */
.L_x_133:
[----:B------:R-:W-:Y:S05]  /*7d40*/  BSYNC.RECONVERGENT B2 ;  /* 0x0000000000027941 */ /* 0x000fea0003800200 */
.L_x_132:
[----:B------:R2:W-:Y:S01]  /*7d50*/  STG.E desc[UR8][R12.64+0xc], R0 ;  /* 0x00000c000c007986 */ /* 0x0005e2000c101908 */
[----:B------:R-:W-:-:S07]  /*7d60*/  IADD3 R10, PT, PT, R10, 0x4, RZ ;  /* 0x000000040a0a7810 */ /* 0x000fce0007ffe0ff */
.L_x_125:
[----:B------:R-:W-:-:S13]  /*7d70*/  ISETP.NE.AND P0, PT, RZ, UR5, PT ;  /* 0x00000005ff007c0c */ /* 0x000fda000bf05270 */
[----:B------:R-:W-:Y:S05]  /*7d80*/  @!P0 EXIT ;  /* 0x000000000000894d */ /* 0x000fea0003800000 */
[----:B------:R-:W3:Y:S01]  /*7d90*/  LDC.64 R8, c[0x0][0x3b0] ;  /* 0x0000ec00ff087b82 */ /* 0x000ee20000000a00 */
[----:B------:R-:W-:Y:S01]  /*7da0*/  IADD3 R5, PT, PT, R5, R10, RZ ;  /* 0x0000000a05057210 */ /* 0x000fe20007ffe0ff */
[----:B------:R-:W-:-:S06]  /*7db0*/  UIADD3 UR4, UPT, UPT, -UR5, URZ, URZ ;  /* 0x000000ff05047290 */ /* 0x000fcc000fffe1ff */
[----:B012---:R-:W0:Y:S06]  /*7dc0*/  LDC.64 R12, c[0x0][0x398] ;  /* 0x0000e600ff0c7b82 */ /* 0x007e2c0000000a00 */
.L_x_136:
[----:B---3--:R-:W-:-:S06]  /*7dd0*/  IMAD.WIDE R2, R5, 0x4, R8 ;  /* 0x0000000405027825 */ /* 0x008fcc00078e0208 */
[----:B------:R-:W2:Y:S01]  /*7de0*/  LDG.E R2, desc[UR8][R2.64] ;  /* 0x0000000802027981 */ /* 0x000ea2000c1e1900 */
[----:B-1----:R-:W1:Y:S01]  /*7df0*/  MUFU.RCP R0, R7 ;  /* 0x0000000700007308 */ /* 0x002e620000001000 */
[----:B------:R-:W-:Y:S01]  /*7e00*/  UIADD3 UR4, UPT, UPT, UR4, 0x1, URZ ;  /* 0x0000000104047890 */ /* 0x000fe2000fffe0ff */
[----:B------:R-:W-:Y:S03]  /*7e10*/  BSSY.RECONVERGENT B2, `(.L_x_134) ;  /* 0x000000e000027945 */ /* 0x000fe60003800200 */
[----:B------:R-:W-:Y:S01]  /*7e20*/  UISETP.NE.AND UP0, UPT, UR4, URZ, UPT ;  /* 0x000000ff0400728c */ /* 0x000fe2000bf05270 */
[----:B-1----:R-:W-:-:S04]  /*7e30*/  FFMA R11, R0, -R7, 1 ;  /* 0x3f800000000b7423 */ /* 0x002fc80000000807 */
[----:B------:R-:W-:Y:S01]  /*7e40*/  FFMA R0, R0, R11, R0 ;  /* 0x0000000b00007223 */ /* 0x000fe20000000000 */
[----:B--2---:R-:W1:Y:S03]  /*7e50*/  FCHK P0, R2, R7 ;  /* 0x0000000702007302 */ /* 0x004e660000000000 */
[----:B------:R-:W-:-:S04]  /*7e60*/  FFMA R11, R0, R2, RZ ;  /* 0x00000002000b7223 */ /* 0x000fc800000000ff */
[----:B------:R-:W-:-:S04]  /*7e70*/  FFMA R4, R11, -R7, R2 ;  /* 0x800000070b047223 */ /* 0x000fc80000000002 */
[----:B------:R-:W-:Y:S01]  /*7e80*/  FFMA R0, R0, R4, R11 ;  /* 0x0000000400007223 */ /* 0x000fe2000000000b */
[----:B0-----:R-:W-:Y:S01]  /*7e90*/  IMAD.WIDE R10, R5, 0x4, R12 ;  /* 0x00000004050a7825 */ /* 0x001fe200078e020c */
[----:B-1----:R-:W-:Y:S06]  /*7ea0*/  @!P0 BRA `(.L_x_135) ;  /* 0x0000000000108947 */ /* 0x002fec0003800000 */
[----:B------:R-:W-:Y:S02]  /*7eb0*/  MOV R0, R2 ;  /* 0x0000000200007202 */ /* 0x000fe40000000f00 */
[----:B------:R-:W-:Y:S02]  /*7ec0*/  MOV R3, R7 ;  /* 0x0000000700037202 */ /* 0x000fe40000000f00 */
[----:B------:R-:W-:-:S07]  /*7ed0*/  MOV R2, 0x7ef0 ;  /* 0x00007ef000027802 */ /* 0x000fce0000000f00 */
[----:B------:R-:W-:Y:S05]  /*7ee0*/  CALL.REL.NOINC `($__internal_1_$__cuda_sm3x_div_rn_noftz_f32_slowpath) ;  /* 0x0000000000707944 */ /* 0x000fea0003c00000 */
.L_x_135:
[----:B------:R-:W-:Y:S05]  /*7ef0*/  BSYNC.RECONVERGENT B2 ;  /* 0x0000000000027941 */ /* 0x000fea0003800200 */
.L_x_134:
[----:B------:R1:W-:Y:S01]  /*7f00*/  STG.E desc[UR8][R10.64], R0 ;  /* 0x000000000a007986 */ /* 0x0003e2000c101908 */
[----:B------:R-:W-:Y:S01]  /*7f10*/  IADD3 R5, PT, PT, R5, 0x1, RZ ;  /* 0x0000000105057810 */ /* 0x000fe20007ffe0ff */
[----:B------:R-:W-:Y:S06]  /*7f20*/  BRA.U UP0, `(.L_x_136) ;  /* 0xfffffffd00a87547 */ /* 0x000fec000b83ffff */
[----:B------:R-:W-:Y:S05]  /*7f30*/  EXIT ;  /* 0x000000000000794d */ /* 0x000fea0003800000 */
        .weak           $__internal_0_$__cuda_sm20_sqrt_rn_f32_slowpath
        .type           $__internal_0_$__cuda_sm20_sqrt_rn_f32_slowpath,@function
        .size           $__internal_0_$__cuda_sm20_sqrt_rn_f32_slowpath,($__internal_1_$__cuda_sm3x_div_rn_noftz_f32_slowpath - $__internal_0_$__cuda_sm20_sqrt_rn_f32_slowpath)
$__internal_0_$__cuda_sm20_sqrt_rn_f32_slowpath:
[----:B------:R-:W-:-:S13]  /*7f40*/  LOP3.LUT P0, RZ, R8, 0x7fffffff, RZ, 0xc0, !PT ;  /* 0x7fffffff08ff7812 */ /* 0x000fda000780c0ff */
[----:B------:R-:W-:Y:S01]  /*7f50*/  @!P0 MOV R3, R8 ;  /* 0x0000000800038202 */ /* 0x000fe20000000f00 */
[----:B------:R-:W-:Y:S06]  /*7f60*/  @!P0 BRA `(.L_x_137) ;  /* 0x0000000000448947 */ /* 0x000fec0003800000 */
[----:B------:R-:W-:-:S13]  /*7f70*/  FSETP.GEU.FTZ.AND P0, PT, R8, RZ, PT ;  /* 0x000000ff0800720b */ /* 0x000fda0003f1e000 */
[----:B------:R-:W-:Y:S01]  /*7f80*/  @!P0 MOV R3, 0x7fffffff ;  /* 0x7fffffff00038802 */ /* 0x000fe20000000f00 */
[----:B------:R-:W-:Y:S06]  /*7f90*/  @!P0 BRA `(.L_x_137) ;  /* 0x0000000000388947 */ /* 0x000fec0003800000 */
[----:B------:R-:W-:-:S13]  /*7fa0*/  FSETP.GTU.FTZ.AND P0, PT, |R8|, +INF , PT ;  /* 0x7f8000000800780b */ /* 0x000fda0003f1c200 */
[----:B------:R-:W-:Y:S01]  /*7fb0*/  @P0 FADD.FTZ R3, R8, 1 ;  /* 0x3f80000008030421 */ /* 0x000fe20000010000 */
[----:B------:R-:W-:Y:S06]  /*7fc0*/  @P0 BRA `(.L_x_137) ;  /* 0x00000000002c0947 */ /* 0x000fec0003800000 */
[----:B------:R-:W-:-:S13]  /*7fd0*/  FSETP.NEU.FTZ.AND P0, PT, |R8|, +INF , PT ;  /* 0x7f8000000800780b */ /* 0x000fda0003f1d200 */
[----:B------:R-:W-:Y:S01]  /*7fe0*/  @!P0 MOV R3, R8 ;  /* 0x0000000800038202 */ /* 0x000fe20000000f00 */
[----:B------:R-:W-:Y:S06]  /*7ff0*/  @!P0 BRA `(.L_x_137) ;  /* 0x0000000000208947 */ /* 0x000fec0003800000 */
[----:B------:R-:W-:-:S04]  /*8000*/  FFMA R34, R8, 1.84467440737095516160e+19, RZ ;  /* 0x5f80000008227823 */ /* 0x000fc800000000ff */
[----:B------:R-:W0:Y:S02]  /*8010*/  MUFU.RSQ R35, R34 ;  /* 0x0000002200237308 */ /* 0x000e240000001400 */
[----:B0-----:R-:W-:Y:S01]  /*8020*/  FMUL.FTZ R23, R34, R35 ;  /* 0x0000002322177220 */ /* 0x001fe20000410000 */
[----:B------:R-:W-:-:S03]  /*8030*/  FMUL.FTZ R2, R35, 0.5 ;  /* 0x3f00000023027820 */ /* 0x000fc60000410000 */
[----:B------:R-:W-:-:S04]  /*8040*/  FADD.FTZ R3, -R23, -RZ ;  /* 0x800000ff17037221 */ /* 0x000fc80000010100 */
[----:B------:R-:W-:-:S04]  /*8050*/  FFMA R36, R23, R3, R34 ;  /* 0x0000000317247223 */ /* 0x000fc80000000022 */
[----:B------:R-:W-:-:S04]  /*8060*/  FFMA R2, R36, R2, R23 ;  /* 0x0000000224027223 */ /* 0x000fc80000000017 */
[----:B------:R-:W-:-:S07]  /*8070*/  FMUL.FTZ R3, R2, 2.3283064365386962891e-10 ;  /* 0x2f80000002037820 */ /* 0x000fce0000410000 */
.L_x_137:
[----:B------:R-:W-:Y:S01]  /*8080*/  HFMA2 R35, -RZ, RZ, 0, 0 ;  /* 0x00000000ff237431 */ /* 0x000fe200000001ff */
[----:B------:R-:W-:-:S04]  /*8090*/  MOV R34, R0 ;  /* 0x0000000000227202 */ /* 0x000fc80000000f00 */
[----:B------:R-:W-:Y:S05]  /*80a0*/  RET.REL.NODEC R34 `(_Z22flash_attention_kernelPfS_S_S_iiiiS_S_) ;  /* 0xffffff7c22d47950 */ /* 0x000fea0003c3ffff */
        .weak           $__internal_1_$__cuda_sm3x_div_rn_noftz_f32_slowpath
        .type           $__internal_1_$__cuda_sm3x_div_rn_noftz_f32_slowpath,@function
        .size           $__internal_1_$__cuda_sm3x_div_rn_noftz_f32_slowpath,(.L_x_151 - $__internal_1_$__cuda_sm3x_div_rn_noftz_f32_slowpath)
$__internal_1_$__cuda_sm3x_div_rn_noftz_f32_slowpath:
[----:B------:R-:W-:Y:S01]  /*80b0*/  SHF.R.U32.HI R37, RZ, 0x17, R3 ;  /* 0x00000017ff257819 */ /* 0x000fe20000011603 */
[----:B------:R-:W-:Y:S01]  /*80c0*/  BSSY.RECONVERGENT B0, `(.L_x_138) ;  /* 0x0000063000007945 */ /* 0x000fe20003800200 */
[----:B------:R-:W-:Y:S02]  /*80d0*/  SHF.R.U32.HI R39, RZ, 0x17, R0 ;  /* 0x00000017ff277819 */ /* 0x000fe40000011600 */
[----:B------:R-:W-:Y:S02]  /*80e0*/  LOP3.LUT R37, R37, 0xff, RZ, 0xc0, !PT ;  /* 0x000000ff25257812 */ /* 0x000fe400078ec0ff */
[----:B------:R-:W-:Y:S02]  /*80f0*/  LOP3.LUT R39, R39, 0xff, RZ, 0xc0, !PT ;  /* 0x000000ff27277812 */ /* 0x000fe400078ec0ff */
[----:B------:R-:W-:Y:S02]  /*8100*/  IADD3 R40, PT, PT, R37, -0x1, RZ ;  /* 0xffffffff25287810 */ /* 0x000fe40007ffe0ff */
[----:B------:R-:W-:-:S02]  /*8110*/  IADD3 R41, PT, PT, R39, -0x1, RZ ;  /* 0xffffffff27297810 */ /* 0x000fc40007ffe0ff */
[----:B------:R-:W-:Y:S02]  /*8120*/  ISETP.GT.U32.AND P0, PT, R40, 0xfd, PT ;  /* 0x000000fd2800780c */ /* 0x000fe40003f04070 */
[----:B------:R-:W-:Y:S02]  /*8130*/  MOV R43, R3 ;  /* 0x00000003002b7202 */ /* 0x000fe40000000f00 */
[----:B------:R-:W-:-:S13]  /*8140*/  ISETP.GT.U32.OR P0, PT, R41, 0xfd, P0 ;  /* 0x000000fd2900780c */ /* 0x000fda0000704470 */
[----:B------:R-:W-:Y:S01]  /*8150*/  @!P0 MOV R38, RZ ;  /* 0x000000ff00268202 */ /* 0x000fe20000000f00 */
[----:B------:R-:W-:Y:S06]  /*8160*/  @!P0 BRA `(.L_x_139) ;  /* 0x00000000005c8947 */ /* 0x000fec0003800000 */
[----:B------:R-:W-:Y:S02]  /*8170*/  FSETP.GTU.FTZ.AND P0, PT, |R0|, +INF , PT ;  /* 0x7f8000000000780b */ /* 0x000fe40003f1c200 */
[----:B------:R-:W-:-:S04]  /*8180*/  FSETP.GTU.FTZ.AND P1, PT, |R3|, +INF , PT ;  /* 0x7f8000000300780b */ /* 0x000fc80003f3c200 */
[----:B------:R-:W-:-:S13]  /*8190*/  PLOP3.LUT P0, PT, P0, P1, PT, 0xf8, 0x8f ;  /* 0x00000000008f781c */ /* 0x000fda0000703f70 */
[----:B------:R-:W-:Y:S05]  /*81a0*/  @P0 BRA `(.L_x_140) ;  /* 0x00000004004c0947 */ /* 0x000fea0003800000 */
[----:B------:R-:W-:-:S13]  /*81b0*/  LOP3.LUT P0, RZ, R43, 0x7fffffff, R0, 0xc8, !PT ;  /* 0x7fffffff2bff7812 */ /* 0x000fda000780c800 */
[----:B------:R-:W-:Y:S05]  /*81c0*/  @!P0 BRA `(.L_x_141) ;  /* 0x00000004003c8947 */ /* 0x000fea0003800000 */
[C---:B------:R-:W-:Y:S02]  /*81d0*/  FSETP.NEU.FTZ.AND P3, PT, |R0|.reuse, +INF , PT ;  /* 0x7f8000000000780b */ /* 0x040fe40003f7d200 */
[----:B------:R-:W-:Y:S02]  /*81e0*/  FSETP.NEU.FTZ.AND P1, PT, |R3|, +INF , PT ;  /* 0x7f8000000300780b */ /* 0x000fe40003f3d200 */
[----:B------:R-:W-:-:S11]  /*81f0*/  FSETP.NEU.FTZ.AND P0, PT, |R0|, +INF , PT ;  /* 0x7f8000000000780b */ /* 0x000fd60003f1d200 */
[----:B------:R-:W-:Y:S05]  /*8200*/  @!P1 BRA !P3, `(.L_x_141) ;  /* 0x00000004002c9947 */ /* 0x000fea0005800000 */
[----:B------:R-:W-:-:S04]  /*8210*/  LOP3.LUT P3, RZ, R0, 0x7fffffff, RZ, 0xc0, !PT ;  /* 0x7fffffff00ff7812 */ /* 0x000fc8000786c0ff */
[----:B------:R-:W-:-:S13]  /*8220*/  PLOP3.LUT P1, PT, P1, P3, PT, 0x2f, 0xf2 ;  /* 0x0000000000f2781c */ /* 0x000fda0000f26577 */
[----:B------:R-:W-:Y:S05]  /*8230*/  @P1 BRA `(.L_x_142) ;  /* 0x0000000400181947 */ /* 0x000fea0003800000 */
[----:B------:R-:W-:-:S04]  /*8240*/  LOP3.LUT P1, RZ, R43, 0x7fffffff, RZ, 0xc0, !PT ;  /* 0x7fffffff2bff7812 */ /* 0x000fc8000782c0ff */
[----:B------:R-:W-:-:S13]  /*8250*/  PLOP3.LUT P0, PT, P0, P1, PT, 0x2f, 0xf2 ;  /* 0x0000000000f2781c */ /* 0x000fda0000702577 */
[----:B------:R-:W-:Y:S05]  /*8260*/  @P0 BRA `(.L_x_143) ;  /* 0x0000000400000947 */ /* 0x000fea0003800000 */
[----:B------:R-:W-:Y:S02]  /*8270*/  ISETP.GE.AND P0, PT, R41, RZ, PT ;  /* 0x000000ff2900720c */ /* 0x000fe40003f06270 */
[----:B------:R-:W-:-:S11]  /*8280*/  ISETP.GE.AND P1, PT, R40, RZ, PT ;  /* 0x000000ff2800720c */ /* 0x000fd60003f26270 */
[----:B------:R-:W-:Y:S01]  /*8290*/  @P0 MOV R38, RZ ;  /* 0x000000ff00260202 */ /* 0x000fe20000000f00 */
[----:B------:R-:W-:Y:S01]  /*82a0*/  @!P0 FFMA R0, R0, 1.84467440737095516160e+19, RZ ;  /* 0x5f80000000008823 */ /* 0x000fe200000000ff */
[----:B------:R-:W-:Y:S01]  /*82b0*/  @!P0 MOV R38, 0xffffffc0 ;  /* 0xffffffc000268802 */ /* 0x000fe20000000f00 */
[----:B------:R-:W-:-:S03]  /*82c0*/  @!P1 FFMA R43, R3, 1.84467440737095516160e+19, RZ ;  /* 0x5f800000032b9823 */ /* 0x000fc600000000ff */
[----:B------:R-:W-:-:S07]  /*82d0*/  @!P1 IADD3 R38, PT, PT, R38, 0x40, RZ ;  /* 0x0000004026269810 */ /* 0x000fce0007ffe0ff */
.L_x_139:
[----:B------:R-:W-:Y:S01]  /*82e0*/  LEA R44, R37, 0xc0800000, 0x17 ;  /* 0xc0800000252c7811 */ /* 0x000fe200078eb8ff */
[----:B------:R-:W-:Y:S01]  /*82f0*/  BSSY.RECONVERGENT B1, `(.L_x_144) ;  /* 0x0000036000017945 */ /* 0x000fe20003800200 */
[----:B------:R-:W-:Y:S02]  /*8300*/  IADD3 R39, PT, PT, R39, -0x7f, RZ ;  /* 0xffffff8127277810 */ /* 0x000fe40007ffe0ff */
[----:B------:R-:W-:-:S03]  /*8310*/  IADD3 R44, PT, PT, -R44, R43, RZ ;  /* 0x0000002b2c2c7210 */ /* 0x000fc60007ffe1ff */
[C---:B------:R-:W-:Y:S01]  /*8320*/  IMAD R0, R39.reuse, -0x800000, R0 ;  /* 0xff80000027007824 */ /* 0x040fe200078e0200 */
[----:B------:R-:W0:Y:S01]  /*8330*/  MUFU.RCP R40, R44 ;  /* 0x0000002c00287308 */ /* 0x000e220000001000 */
[----:B------:R-:W-:Y:S01]  /*8340*/  FADD.FTZ R41, -R44, -RZ ;  /* 0x800000ff2c297221 */ /* 0x000fe20000010100 */
[----:B------:R-:W-:-:S04]  /*8350*/  IADD3 R39, PT, PT, R39, 0x7f, -R37 ;  /* 0x0000007f27277810 */ /* 0x000fc80007ffe825 */
[----:B------:R-:W-:Y:S01]  /*8360*/  IADD3 R39, PT, PT, R39, R38, RZ ;  /* 0x0000002627277210 */ /* 0x000fe20007ffe0ff */
[----:B0-----:R-:W-:-:S04]  /*8370*/  FFMA R43, R40, R41, 1 ;  /* 0x3f800000282b7423 */ /* 0x001fc80000000029 */
[----:B------:R-:W-:-:S04]  /*8380*/  FFMA R43, R40, R43, R40 ;  /* 0x0000002b282b7223 */ /* 0x000fc80000000028 */
[----:B------:R-:W-:-:S04]  /*8390*/  FFMA R40, R0, R43, RZ ;  /* 0x0000002b00287223 */ /* 0x000fc800000000ff */
[----:B------:R-:W-:-:S04]  /*83a0*/  FFMA R42, R41, R40, R0 ;  /* 0x00000028292a7223 */ /* 0x000fc80000000000 */
[----:B------:R-:W-:-:S04]  /*83b0*/  FFMA R42, R43, R42, R40 ;  /* 0x0000002a2b2a7223 */ /* 0x000fc80000000028 */
[----:B------:R-:W-:-:S04]  /*83c0*/  FFMA R41, R41, R42, R0 ;  /* 0x0000002a29297223 */ /* 0x000fc80000000000 */
[----:B------:R-:W-:-:S05]  /*83d0*/  FFMA R0, R43, R41, R42 ;  /* 0x000000292b007223 */ /* 0x000fca000000002a */
[----:B------:R-:W-:-:S04]  /*83e0*/  SHF.R.U32.HI R37, RZ, 0x17, R0 ;  /* 0x00000017ff257819 */ /* 0x000fc80000011600 */
[----:B------:R-:W-:-:S04]  /*83f0*/  LOP3.LUT R38, R37, 0xff, RZ, 0xc0, !PT ;  /* 0x000000ff25267812 */ /* 0x000fc800078ec0ff */
[----:B------:R-:W-:-:S04]  /*8400*/  IADD3 R37, PT, PT, R38, R39, RZ ;  /* 0x0000002726257210 */ /* 0x000fc80007ffe0ff */
[----:B------:R-:W-:-:S04]  /*8410*/  IADD3 R38, PT, PT, R37, -0x1, RZ ;  /* 0xffffffff25267810 */ /* 0x000fc80007ffe0ff */
[----:B------:R-:W-:-:S13]  /*8420*/  ISETP.GE.U32.AND P0, PT, R38, 0xfe, PT ;  /* 0x000000fe2600780c */ /* 0x000fda0003f06070 */
[----:B------:R-:W-:Y:S05]  /*8430*/  @!P0 BRA `(.L_x_145) ;  /* 0x0000000000808947 */ /* 0x000fea0003800000 */
[----:B------:R-:W-:-:S13]  /*8440*/  ISETP.GT.AND P0, PT, R37, 0xfe, PT ;  /* 0x000000fe2500780c */ /* 0x000fda0003f04270 */
[----:B------:R-:W-:Y:S05]  /*8450*/  @P0 BRA `(.L_x_146) ;  /* 0x00000000006c0947 */ /* 0x000fea0003800000 */
[----:B------:R-:W-:-:S13]  /*8460*/  ISETP.GE.AND P0, PT, R37, 0x1, PT ;  /* 0x000000012500780c */ /* 0x000fda0003f06270 */
[----:B------:R-:W-:Y:S05]  /*8470*/  @P0 BRA `(.L_x_147) ;  /* 0x0000000000740947 */ /* 0x000fea0003800000 */
[----:B------:R-:W-:Y:S02]  /*8480*/  ISETP.GE.AND P0, PT, R37, -0x18, PT ;  /* 0xffffffe82500780c */ /* 0x000fe40003f06270 */
[----:B------:R-:W-:-:S11]  /*8490*/  LOP3.LUT R0, R0, 0x80000000, RZ, 0xc0, !PT ;  /* 0x8000000000007812 */ /* 0x000fd600078ec0ff */
[----:B------:R-:W-:Y:S05]  /*84a0*/  @!P0 BRA `(.L_x_147) ;  /* 0x0000000000688947 */ /* 0x000fea0003800000 */
[-CC-:B------:R-:W-:Y:S01]  /*84b0*/  FFMA.RZ R39, R43, R41.reuse, R42.reuse ;  /* 0x000000292b277223 */ /* 0x180fe2000000c02a */
[----:B------:R-:W-:Y:S01]  /*84c0*/  IADD3 R40, PT, PT, R37, 0x20, RZ ;  /* 0x0000002025287810 */ /* 0x000fe20007ffe0ff */
[CCC-:B------:R-:W-:Y:S01]  /*84d0*/  FFMA.RP R38, R43.reuse, R41.reuse, R42.reuse ;  /* 0x000000292b267223 */ /* 0x1c0fe2000000802a */
[----:B------:R-:W-:Y:S01]  /*84e0*/  FFMA.RM R41, R43, R41, R42 ;  /* 0x000000292b297223 */ /* 0x000fe2000000402a */
[----:B------:R-:W-:Y:S02]  /*84f0*/  ISETP.NE.AND P3, PT, R37, RZ, PT ;  /* 0x000000ff2500720c */ /* 0x000fe40003f65270 */
[----:B------:R-:W-:Y:S02]  /*8500*/  LOP3.LUT R39, R39, 0x7fffff, RZ, 0xc0, !PT ;  /* 0x007fffff27277812 */ /* 0x000fe400078ec0ff */
[----:B------:R-:W-:Y:S02]  /*8510*/  ISETP.NE.AND P1, PT, R37, RZ, PT ;  /* 0x000000ff2500720c */ /* 0x000fe40003f25270 */
[----:B------:R-:W-:-:S02]  /*8520*/  LOP3.LUT R39, R39, 0x800000, RZ, 0xfc, !PT ;  /* 0x0080000027277812 */ /* 0x000fc400078efcff */
[----:B------:R-:W-:Y:S02]  /*8530*/  IADD3 R37, PT, PT, -R37, RZ, RZ ;  /* 0x000000ff25257210 */ /* 0x000fe40007ffe1ff */
[----:B------:R-:W-:Y:S02]  /*8540*/  SHF.L.U32 R40, R39, R40, RZ ;  /* 0x0000002827287219 */ /* 0x000fe400000006ff */
[----:B------:R-:W-:Y:S02]  /*8550*/  FSETP.NEU.FTZ.AND P0, PT, R38, R41, PT ;  /* 0x000000292600720b */ /* 0x000fe40003f1d000 */
[----:B------:R-:W-:Y:S02]  /*8560*/  SEL R38, R37, RZ, P3 ;  /* 0x000000ff25267207 */ /* 0x000fe40001800000 */
[----:B------:R-:W-:Y:S02]  /*8570*/  ISETP.NE.AND P1, PT, R40, RZ, P1 ;  /* 0x000000ff2800720c */ /* 0x000fe40000f25270 */
[----:B------:R-:W-:-:S02]  /*8580*/  SHF.R.U32.HI R40, RZ, R38, R39 ;  /* 0x00000026ff287219 */ /* 0x000fc40000011627 */
[----:B------:R-:W-:Y:S02]  /*8590*/  PLOP3.LUT P0, PT, P0, P1, PT, 0xf8, 0x8f ;  /* 0x00000000008f781c */ /* 0x000fe40000703f70 */
[----:B------:R-:W-:Y:S02]  /*85a0*/  SHF.R.U32.HI R38, RZ, 0x1, R40 ;  /* 0x00000001ff267819 */ /* 0x000fe40000011628 */
[----:B------:R-:W-:-:S04]  /*85b0*/  SEL R37, RZ, 0x1, !P0 ;  /* 0x00000001ff257807 */ /* 0x000fc80004000000 */
[----:B------:R-:W-:-:S04]  /*85c0*/  LOP3.LUT R37, R37, 0x1, R38, 0xf8, !PT ;  /* 0x0000000125257812 */ /* 0x000fc800078ef826 */
[----:B------:R-:W-:-:S04]  /*85d0*/  LOP3.LUT R37, R37, R40, RZ, 0xc0, !PT ;  /* 0x0000002825257212 */ /* 0x000fc800078ec0ff */
[----:B------:R-:W-:-:S04]  /*85e0*/  IADD3 R37, PT, PT, R38, R37, RZ ;  /* 0x0000002526257210 */ /* 0x000fc80007ffe0ff */
[----:B------:R-:W-:Y:S01]  /*85f0*/  LOP3.LUT R0, R37, R0, RZ, 0xfc, !PT ;  /* 0x0000000025007212 */ /* 0x000fe200078efcff */
[----:B------:R-:W-:Y:S06]  /*8600*/  BRA `(.L_x_147) ;  /* 0x0000000000107947 */ /* 0x000fec0003800000 */
.L_x_146:
[----:B------:R-:W-:-:S04]  /*8610*/  LOP3.LUT R0, R0, 0x80000000, RZ, 0xc0, !PT ;  /* 0x8000000000007812 */ /* 0x000fc800078ec0ff */
[----:B------:R-:W-:Y:S01]  /*8620*/  LOP3.LUT R0, R0, 0x7f800000, RZ, 0xfc, !PT ;  /* 0x7f80000000007812 */ /* 0x000fe200078efcff */
[----:B------:R-:W-:Y:S06]  /*8630*/  BRA `(.L_x_147) ;  /* 0x0000000000047947 */ /* 0x000fec0003800000 */
.L_x_145:
[----:B------:R-:W-:-:S07]  /*8640*/  LEA R0, R39, R0, 0x17 ;  /* 0x0000000027007211 */ /* 0x000fce00078eb8ff */
.L_x_147:
[----:B------:R-:W-:Y:S05]  /*8650*/  BSYNC.RECONVERGENT B1 ;  /* 0x0000000000017941 */ /* 0x000fea0003800200 */
.L_x_144:
[----:B------:R-:W-:Y:S05]  /*8660*/  BRA `(.L_x_148) ;  /* 0x0000000000207947 */ /* 0x000fea0003800000 */
.L_x_143:
[----:B------:R-:W-:-:S04]  /*8670*/  LOP3.LUT R0, R43, 0x80000000, R0, 0x48, !PT ;  /* 0x800000002b007812 */ /* 0x000fc800078e4800 */
[----:B------:R-:W-:Y:S01]  /*8680*/  LOP3.LUT R0, R0, 0x7f800000, RZ, 0xfc, !PT ;  /* 0x7f80000000007812 */ /* 0x000fe200078efcff */
[----:B------:R-:W-:Y:S06]  /*8690*/  BRA `(.L_x_148) ;  /* 0x0000000000147947 */ /* 0x000fec0003800000 */
.L_x_142:
[----:B------:R-:W-:Y:S01]  /*86a0*/  LOP3.LUT R0, R43, 0x80000000, R0, 0x48, !PT ;  /* 0x800000002b007812 */ /* 0x000fe200078e4800 */
[----:B------:R-:W-:Y:S06]  /*86b0*/  BRA `(.L_x_148) ;  /* 0x00000000000c7947 */ /* 0x000fec0003800000 */
.L_x_141:
[----:B------:R-:W0:Y:S01]  /*86c0*/  MUFU.RSQ R0, -QNAN ;  /* 0xffc0000000007908 */ /* 0x000e220000001400 */
[----:B------:R-:W-:Y:S05]  /*86d0*/  BRA `(.L_x_148) ;  /* 0x0000000000047947 */ /* 0x000fea0003800000 */
.L_x_140:
[----:B------:R-:W-:-:S07]  /*86e0*/  FADD.FTZ R0, R0, R3 ;  /* 0x0000000300007221 */ /* 0x000fce0000010000 */
.L_x_148:
[----:B------:R-:W-:Y:S05]  /*86f0*/  BSYNC.RECONVERGENT B0 ;  /* 0x0000000000007941 */ /* 0x000fea0003800200 */
.L_x_138:
[----:B------:R-:W-:Y:S01]  /*8700*/  HFMA2 R39, -RZ, RZ, 0, 0 ;  /* 0x00000000ff277431 */ /* 0x000fe200000001ff */
[----:B------:R-:W-:-:S04]  /*8710*/  MOV R38, R2 ;  /* 0x0000000200267202 */ /* 0x000fc80000000f00 */
[----:B0-----:R-:W-:Y:S05]  /*8720*/  RET.REL.NODEC R38 `(_Z22flash_attention_kernelPfS_S_S_iiiiS_S_) ;  /* 0xffffff7826347950 */ /* 0x001fea0003c3ffff */
.L_x_149:
[----:B------:R-:W-:-:S00]  /*8730*/  BRA `(.L_x_149) ;  /* 0xfffffffc00fc7947 */ /* 0x000fc0000383ffff */
[----:B------:R-:W-:-:S00]  /*8740*/  NOP ;  /* 0x0000000000007918 */ /* 0x000fc00000000000 */
        /* <DEDUP_REMOVED lines=11> */
.L_x_151:


//--------------------- .nv.shared.reserved.0     --------------------------
	.section	.nv.shared.reserved.0,"aw",@nobits
	.weak		__nv_reservedSMEM_offset_0_alias
	.size		__nv_reservedSMEM_offset_0_alias, 0, 64
	.other		__nv_reservedSMEM_offset_0_alias,@"STO_CUDA_RESERVED_SHARED STV_DEFAULT"
__nv_reservedSMEM_offset_0_alias:
	.zero		0
	.zero		64


//--------------------- .nv.constant0._Z22flash_attention_kernelPfS_S_S_iiiiS_S_ --------------------------
	.section	.nv.constant0._Z22flash_attention_kernelPfS_S_S_iiiiS_S_,"a",@progbits
	.sectionflags	@""
	.align	4
.nv.constant0._Z22flash_attention_kernelPfS_S_S_iiiiS_S_:
	.zero		960


//--------------------- SYMBOLS --------------------------

	.type		.nv.reservedSmem.offset0,@object
	.size		.nv.reservedSmem.offset0,0x4
